//
// Generated by NVIDIA NVVM Compiler
//
// Compiler Build ID: CL-36424714
// Cuda compilation tools, release 13.0, V13.0.88
// Based on NVVM 20.0.0
//

.version 9.0
.target sm_100
.address_size 64

	// .globl	popcount_weighted_optimized_kernel
.shared .align 8 .b8 _ZZ23block_reduce_sum_doubledE4smem[256];
.extern .shared .align 16 .b8 smem[];

.visible .entry popcount_weighted_optimized_kernel(
	.param .u64 .ptr .align 1 popcount_weighted_optimized_kernel_param_0,
	.param .u64 .ptr .align 1 popcount_weighted_optimized_kernel_param_1,
	.param .u32 popcount_weighted_optimized_kernel_param_2,
	.param .u32 popcount_weighted_optimized_kernel_param_3,
	.param .u64 .ptr .align 1 popcount_weighted_optimized_kernel_param_4,
	.param .u64 .ptr .align 1 popcount_weighted_optimized_kernel_param_5,
	.param .u32 popcount_weighted_optimized_kernel_param_6,
	.param .u32 popcount_weighted_optimized_kernel_param_7,
	.param .f64 popcount_weighted_optimized_kernel_param_8,
	.param .u64 .ptr .align 1 popcount_weighted_optimized_kernel_param_9
)
{
	.reg .pred 	%p<49>;
	.reg .b32 	%r<125>;
	.reg .b64 	%rd<75>;
	.reg .b64 	%fd<49>;

	ld.param.u64 	%rd22, [popcount_weighted_optimized_kernel_param_0];
	ld.param.u64 	%rd23, [popcount_weighted_optimized_kernel_param_1];
	ld.param.u32 	%r18, [popcount_weighted_optimized_kernel_param_2];
	ld.param.u32 	%r19, [popcount_weighted_optimized_kernel_param_3];
	ld.param.u64 	%rd24, [popcount_weighted_optimized_kernel_param_4];
	ld.param.u64 	%rd25, [popcount_weighted_optimized_kernel_param_5];
	ld.param.u32 	%r20, [popcount_weighted_optimized_kernel_param_6];
	ld.param.u32 	%r21, [popcount_weighted_optimized_kernel_param_7];
	mov.u32 	%r1, %ctaid.x;
	setp.ge.s32 	%p1, %r1, %r21;
	@%p1 bra 	$L__BB0_26;
	mov.u32 	%r2, %tid.x;
	setp.ge.s32 	%p2, %r2, %r18;
	@%p2 bra 	$L__BB0_4;
	mov.u32 	%r3, %ntid.x;
	cvta.to.global.u64 	%rd1, %rd23;
	mov.u32 	%r23, smem;
	mov.u32 	%r120, %r2;
$L__BB0_3:
	mul.wide.s32 	%rd27, %r120, 8;
	add.s64 	%rd28, %rd1, %rd27;
	ld.global.nc.f64 	%fd14, [%rd28];
	shl.b32 	%r22, %r120, 3;
	add.s32 	%r24, %r23, %r22;
	st.shared.f64 	[%r24], %fd14;
	add.s32 	%r120, %r120, %r3;
	setp.lt.s32 	%p3, %r120, %r18;
	@%p3 bra 	$L__BB0_3;
$L__BB0_4:
	bar.sync 	0;
	cvt.u64.u32 	%rd2, %r1;
	cvt.s64.s32 	%rd3, %r19;
	setp.lt.s32 	%p4, %r20, 1;
	mov.f64 	%fd45, 0d0000000000000000;
	@%p4 bra 	$L__BB0_19;
	shr.s32 	%r26, %r19, 31;
	shr.u32 	%r27, %r26, 30;
	add.s32 	%r28, %r19, %r27;
	shr.s32 	%r6, %r28, 2;
	mov.u32 	%r7, %ntid.x;
	and.b32  	%r29, %r28, -4;
	add.s32 	%r8, %r29, %r2;
	mul.wide.u32 	%rd4, %r7, 16;
	cvta.to.global.u64 	%rd5, %rd25;
	cvta.to.global.u64 	%rd6, %rd22;
	cvta.to.global.u64 	%rd7, %rd24;
	cvt.s64.s32 	%rd29, %r20;
	mul.lo.s64 	%rd8, %rd29, %rd2;
	mov.f64 	%fd45, 0d0000000000000000;
	mov.b32 	%r121, 0;
$L__BB0_6:
	cvt.u64.u32 	%rd30, %r121;
	add.s64 	%rd9, %rd8, %rd30;
	shl.b64 	%rd31, %rd9, 3;
	add.s64 	%rd32, %rd5, %rd31;
	ld.global.nc.f64 	%fd2, [%rd32];
	setp.eq.f64 	%p5, %fd2, 0d0000000000000000;
	@%p5 bra 	$L__BB0_18;
	setp.lt.s32 	%p6, %r18, 1;
	mul.lo.s64 	%rd10, %rd9, %rd3;
	@%p6 bra 	$L__BB0_18;
	shl.b64 	%rd33, %rd10, 3;
	add.s64 	%rd11, %rd7, %rd33;
	mov.b32 	%r122, 0;
$L__BB0_9:
	shl.b32 	%r31, %r122, 3;
	mov.u32 	%r32, smem;
	add.s32 	%r33, %r32, %r31;
	ld.shared.f64 	%fd4, [%r33];
	setp.eq.f64 	%p7, %fd4, 0d0000000000000000;
	@%p7 bra 	$L__BB0_17;
	setp.ge.s32 	%p8, %r2, %r6;
	cvt.u64.u32 	%rd35, %r122;
	mul.lo.s64 	%rd36, %rd35, %rd3;
	shl.b64 	%rd37, %rd36, 3;
	add.s64 	%rd12, %rd6, %rd37;
	mov.b64 	%rd74, 0;
	@%p8 bra 	$L__BB0_13;
	mul.wide.u32 	%rd70, %r2, 16;
	mov.b64 	%rd74, 0;
	mov.u32 	%r123, %r2;
$L__BB0_12:
	add.s64 	%rd39, %rd12, %rd70;
	ld.global.nc.v4.u32 	{%r34, %r35, %r36, %r37}, [%rd39];
	add.s64 	%rd40, %rd11, %rd70;
	ld.global.nc.v4.u32 	{%r38, %r39, %r40, %r41}, [%rd40];
	and.b32  	%r42, %r38, %r34;
	popc.b32 	%r43, %r42;
	cvt.u64.u32 	%rd41, %r43;
	add.s64 	%rd42, %rd74, %rd41;
	and.b32  	%r44, %r39, %r35;
	popc.b32 	%r45, %r44;
	cvt.u64.u32 	%rd43, %r45;
	add.s64 	%rd44, %rd42, %rd43;
	and.b32  	%r46, %r40, %r36;
	popc.b32 	%r47, %r46;
	cvt.u64.u32 	%rd45, %r47;
	add.s64 	%rd46, %rd44, %rd45;
	and.b32  	%r48, %r41, %r37;
	popc.b32 	%r49, %r48;
	cvt.u64.u32 	%rd47, %r49;
	add.s64 	%rd74, %rd46, %rd47;
	add.s32 	%r123, %r123, %r7;
	add.s64 	%rd70, %rd70, %rd4;
	setp.lt.s32 	%p9, %r123, %r6;
	@%p9 bra 	$L__BB0_12;
$L__BB0_13:
	setp.ge.s32 	%p10, %r8, %r19;
	@%p10 bra 	$L__BB0_16;
	mov.u32 	%r124, %r8;
$L__BB0_15:
	mul.wide.s32 	%rd48, %r124, 8;
	add.s64 	%rd49, %rd12, %rd48;
	ld.global.nc.u64 	%rd50, [%rd49];
	add.s64 	%rd51, %rd11, %rd48;
	ld.global.nc.u64 	%rd52, [%rd51];
	and.b64  	%rd53, %rd52, %rd50;
	popc.b64 	%r50, %rd53;
	cvt.u64.u32 	%rd54, %r50;
	add.s64 	%rd74, %rd54, %rd74;
	add.s32 	%r124, %r124, %r7;
	setp.lt.s32 	%p11, %r124, %r19;
	@%p11 bra 	$L__BB0_15;
$L__BB0_16:
	and.b32  	%r71, %r2, 31;
	setp.eq.s32 	%p12, %r71, 0;
	// begin inline asm
	mov.b64 {%r51,%r52}, %rd74;
	// end inline asm
	shfl.sync.down.b32	%r54|%p13, %r52, 16, 31, -1;
	shfl.sync.down.b32	%r53|%p14, %r51, 16, 31, -1;
	// begin inline asm
	mov.b64 %rd56, {%r53,%r54};
	// end inline asm
	add.s64 	%rd57, %rd56, %rd74;
	// begin inline asm
	mov.b64 {%r55,%r56}, %rd57;
	// end inline asm
	shfl.sync.down.b32	%r58|%p15, %r56, 8, 31, -1;
	shfl.sync.down.b32	%r57|%p16, %r55, 8, 31, -1;
	// begin inline asm
	mov.b64 %rd58, {%r57,%r58};
	// end inline asm
	add.s64 	%rd59, %rd58, %rd57;
	// begin inline asm
	mov.b64 {%r59,%r60}, %rd59;
	// end inline asm
	shfl.sync.down.b32	%r62|%p17, %r60, 4, 31, -1;
	shfl.sync.down.b32	%r61|%p18, %r59, 4, 31, -1;
	// begin inline asm
	mov.b64 %rd60, {%r61,%r62};
	// end inline asm
	add.s64 	%rd61, %rd60, %rd59;
	// begin inline asm
	mov.b64 {%r63,%r64}, %rd61;
	// end inline asm
	shfl.sync.down.b32	%r66|%p19, %r64, 2, 31, -1;
	shfl.sync.down.b32	%r65|%p20, %r63, 2, 31, -1;
	// begin inline asm
	mov.b64 %rd62, {%r65,%r66};
	// end inline asm
	add.s64 	%rd63, %rd62, %rd61;
	// begin inline asm
	mov.b64 {%r67,%r68}, %rd63;
	// end inline asm
	shfl.sync.down.b32	%r70|%p21, %r68, 1, 31, -1;
	shfl.sync.down.b32	%r69|%p22, %r67, 1, 31, -1;
	// begin inline asm
	mov.b64 %rd64, {%r69,%r70};
	// end inline asm
	add.s64 	%rd65, %rd64, %rd63;
	cvt.rn.f64.u64 	%fd17, %rd65;
	mul.f64 	%fd18, %fd4, %fd17;
	fma.rn.f64 	%fd19, %fd2, %fd18, %fd45;
	selp.f64 	%fd45, %fd19, %fd45, %p12;
$L__BB0_17:
	add.s32 	%r122, %r122, 1;
	setp.ne.s32 	%p23, %r122, %r18;
	@%p23 bra 	$L__BB0_9;
$L__BB0_18:
	add.s32 	%r121, %r121, 1;
	setp.ne.s32 	%p24, %r121, %r20;
	@%p24 bra 	$L__BB0_6;
$L__BB0_19:
	and.b32  	%r17, %r2, 31;
	// begin inline asm
	mov.b64 {%r72,%r73}, %fd45;
	// end inline asm
	shfl.sync.down.b32	%r75|%p25, %r73, 16, 31, -1;
	shfl.sync.down.b32	%r74|%p26, %r72, 16, 31, -1;
	// begin inline asm
	mov.b64 %fd21, {%r74,%r75};
	// end inline asm
	add.f64 	%fd22, %fd45, %fd21;
	// begin inline asm
	mov.b64 {%r76,%r77}, %fd22;
	// end inline asm
	shfl.sync.down.b32	%r79|%p27, %r77, 8, 31, -1;
	shfl.sync.down.b32	%r78|%p28, %r76, 8, 31, -1;
	// begin inline asm
	mov.b64 %fd23, {%r78,%r79};
	// end inline asm
	add.f64 	%fd24, %fd22, %fd23;
	// begin inline asm
	mov.b64 {%r80,%r81}, %fd24;
	// end inline asm
	shfl.sync.down.b32	%r83|%p29, %r81, 4, 31, -1;
	shfl.sync.down.b32	%r82|%p30, %r80, 4, 31, -1;
	// begin inline asm
	mov.b64 %fd25, {%r82,%r83};
	// end inline asm
	add.f64 	%fd26, %fd24, %fd25;
	// begin inline asm
	mov.b64 {%r84,%r85}, %fd26;
	// end inline asm
	shfl.sync.down.b32	%r87|%p31, %r85, 2, 31, -1;
	shfl.sync.down.b32	%r86|%p32, %r84, 2, 31, -1;
	// begin inline asm
	mov.b64 %fd27, {%r86,%r87};
	// end inline asm
	add.f64 	%fd28, %fd26, %fd27;
	// begin inline asm
	mov.b64 {%r88,%r89}, %fd28;
	// end inline asm
	shfl.sync.down.b32	%r91|%p33, %r89, 1, 31, -1;
	shfl.sync.down.b32	%r90|%p34, %r88, 1, 31, -1;
	// begin inline asm
	mov.b64 %fd29, {%r90,%r91};
	// end inline asm
	add.f64 	%fd9, %fd28, %fd29;
	setp.ne.s32 	%p35, %r17, 0;
	@%p35 bra 	$L__BB0_21;
	shr.u32 	%r92, %r2, 2;
	mov.u32 	%r93, _ZZ23block_reduce_sum_doubledE4smem;
	add.s32 	%r94, %r93, %r92;
	st.shared.f64 	[%r94], %fd9;
$L__BB0_21:
	bar.sync 	0;
	mov.u32 	%r95, %ntid.x;
	shr.u32 	%r96, %r95, 5;
	setp.ge.u32 	%p36, %r2, %r96;
	mov.f64 	%fd48, 0d0000000000000000;
	@%p36 bra 	$L__BB0_23;
	shl.b32 	%r97, %r17, 3;
	mov.u32 	%r98, _ZZ23block_reduce_sum_doubledE4smem;
	add.s32 	%r99, %r98, %r97;
	ld.shared.f64 	%fd48, [%r99];
$L__BB0_23:
	setp.gt.u32 	%p37, %r2, 31;
	@%p37 bra 	$L__BB0_26;
	// begin inline asm
	mov.b64 {%r100,%r101}, %fd48;
	// end inline asm
	shfl.sync.down.b32	%r103|%p38, %r101, 16, 31, -1;
	shfl.sync.down.b32	%r102|%p39, %r100, 16, 31, -1;
	// begin inline asm
	mov.b64 %fd32, {%r102,%r103};
	// end inline asm
	add.f64 	%fd33, %fd48, %fd32;
	// begin inline asm
	mov.b64 {%r104,%r105}, %fd33;
	// end inline asm
	shfl.sync.down.b32	%r107|%p40, %r105, 8, 31, -1;
	shfl.sync.down.b32	%r106|%p41, %r104, 8, 31, -1;
	// begin inline asm
	mov.b64 %fd34, {%r106,%r107};
	// end inline asm
	add.f64 	%fd35, %fd33, %fd34;
	// begin inline asm
	mov.b64 {%r108,%r109}, %fd35;
	// end inline asm
	shfl.sync.down.b32	%r111|%p42, %r109, 4, 31, -1;
	shfl.sync.down.b32	%r110|%p43, %r108, 4, 31, -1;
	// begin inline asm
	mov.b64 %fd36, {%r110,%r111};
	// end inline asm
	add.f64 	%fd37, %fd35, %fd36;
	// begin inline asm
	mov.b64 {%r112,%r113}, %fd37;
	// end inline asm
	shfl.sync.down.b32	%r115|%p44, %r113, 2, 31, -1;
	shfl.sync.down.b32	%r114|%p45, %r112, 2, 31, -1;
	// begin inline asm
	mov.b64 %fd38, {%r114,%r115};
	// end inline asm
	add.f64 	%fd39, %fd37, %fd38;
	// begin inline asm
	mov.b64 {%r116,%r117}, %fd39;
	// end inline asm
	shfl.sync.down.b32	%r119|%p46, %r117, 1, 31, -1;
	shfl.sync.down.b32	%r118|%p47, %r116, 1, 31, -1;
	// begin inline asm
	mov.b64 %fd40, {%r118,%r119};
	// end inline asm
	add.f64 	%fd12, %fd39, %fd40;
	setp.ne.s32 	%p48, %r2, 0;
	@%p48 bra 	$L__BB0_26;
	ld.param.u64 	%rd69, [popcount_weighted_optimized_kernel_param_9];
	ld.param.f64 	%fd42, [popcount_weighted_optimized_kernel_param_8];
	mul.f64 	%fd41, %fd42, %fd12;
	cvta.to.global.u64 	%rd66, %rd69;
	shl.b64 	%rd67, %rd2, 3;
	add.s64 	%rd68, %rd66, %rd67;
	st.global.f64 	[%rd68], %fd41;
$L__BB0_26:
	ret;

}
	// .globl	pack_queries_batched_kernel
.visible .entry pack_queries_batched_kernel(
	.param .u64 .ptr .align 1 pack_queries_batched_kernel_param_0,
	.param .u32 pack_queries_batched_kernel_param_1,
	.param .u64 pack_queries_batched_kernel_param_2,
	.param .u32 pack_queries_batched_kernel_param_3,
	.param .u32 pack_queries_batched_kernel_param_4,
	.param .u64 pack_queries_batched_kernel_param_5,
	.param .u64 .ptr .align 1 pack_queries_batched_kernel_param_6
)
{
	.reg .pred 	%p<101>;
	.reg .b32 	%r<67>;
	.reg .b64 	%rd<163>;

	ld.param.u64 	%rd20, [pack_queries_batched_kernel_param_0];
	ld.param.u32 	%r31, [pack_queries_batched_kernel_param_1];
	ld.param.u64 	%rd21, [pack_queries_batched_kernel_param_2];
	ld.param.u32 	%r29, [pack_queries_batched_kernel_param_3];
	ld.param.u32 	%r30, [pack_queries_batched_kernel_param_4];
	ld.param.u64 	%rd22, [pack_queries_batched_kernel_param_5];
	ld.param.u64 	%rd23, [pack_queries_batched_kernel_param_6];
	cvta.to.global.u64 	%rd1, %rd23;
	mov.u32 	%r1, %ctaid.x;
	setp.ge.s32 	%p29, %r1, %r31;
	@%p29 bra 	$L__BB1_53;
	cvt.u64.u32 	%rd2, %r1;
	cvt.s64.s32 	%rd3, %r29;
	cvt.s64.s32 	%rd4, %r30;
	mul.lo.s64 	%rd5, %rd3, %rd2;
	mov.u32 	%r2, %tid.x;
	shr.u32 	%r64, %r2, 5;
	setp.ge.s32 	%p30, %r64, %r30;
	@%p30 bra 	$L__BB1_53;
	and.b32  	%r32, %r2, 31;
	cvt.u64.u32 	%rd6, %r32;
	setp.lt.s32 	%p31, %r29, 1;
	@%p31 bra 	$L__BB1_53;
	and.b32  	%r4, %r29, 3;
	and.b32  	%r5, %r29, 2147483644;
	neg.s32 	%r6, %r5;
	mul.lo.s64 	%rd24, %rd4, %rd3;
	mul.lo.s64 	%rd7, %rd24, %rd2;
	mov.u32 	%r33, %ntid.x;
	shr.u32 	%r7, %r33, 5;
	mul.lo.s64 	%rd8, %rd21, %rd2;
	cvta.to.global.u64 	%rd9, %rd20;
$L__BB1_4:
	setp.lt.u32 	%p32, %r29, 4;
	cvt.u64.u32 	%rd10, %r64;
	mul.wide.u32 	%rd25, %r64, 64;
	or.b64  	%rd11, %rd25, %rd6;
	or.b64  	%rd12, %rd11, 32;
	add.s64 	%rd26, %rd8, %rd11;
	shl.b64 	%rd27, %rd26, 3;
	add.s64 	%rd13, %rd9, %rd27;
	mov.b32 	%r66, 0;
	@%p32 bra 	$L__BB1_31;
	shl.b64 	%rd29, %rd10, 3;
	mad.lo.s64 	%rd30, %rd4, %rd5, %rd4;
	shl.b64 	%rd31, %rd30, 3;
	add.s64 	%rd14, %rd31, %rd29;
	add.s64 	%rd32, %rd7, %rd10;
	shl.b64 	%rd15, %rd32, 3;
	mov.b64 	%rd162, 3;
	mov.u64 	%rd161, %rd1;
	mov.u32 	%r65, %r6;
$L__BB1_6:
	setp.ge.s64 	%p34, %rd11, %rd21;
	mov.pred 	%p87, 0;
	@%p34 bra 	$L__BB1_8;
	ld.global.nc.u64 	%rd33, [%rd13];
	cvt.u32.u64 	%r35, %rd162;
	add.s32 	%r36, %r35, -3;
	mov.b64 	%rd34, 1;
	shl.b64 	%rd35, %rd34, %r36;
	and.b64  	%rd36, %rd35, %rd33;
	and.b64  	%rd37, %rd36, %rd22;
	setp.ne.s64 	%p87, %rd37, 0;
$L__BB1_8:
	setp.ge.s64 	%p36, %rd12, %rd21;
	mov.pred 	%p88, 0;
	@%p36 bra 	$L__BB1_10;
	ld.global.nc.u64 	%rd38, [%rd13+256];
	cvt.u32.u64 	%r37, %rd162;
	add.s32 	%r38, %r37, -3;
	mov.b64 	%rd39, 1;
	shl.b64 	%rd40, %rd39, %r38;
	and.b64  	%rd41, %rd40, %rd38;
	and.b64  	%rd42, %rd41, %rd22;
	setp.ne.s64 	%p88, %rd42, 0;
$L__BB1_10:
	cvt.u32.u64 	%r39, %rd6;
	setp.ne.s32 	%p37, %r39, 0;
	mov.b32 	%r40, -1;
	vote.sync.ballot.b32 	%r10, %p87, %r40;
	vote.sync.ballot.b32 	%r11, %p88, %r40;
	@%p37 bra 	$L__BB1_12;
	cvt.u64.u32 	%rd43, %r10;
	cvt.u64.u32 	%rd44, %r11;
	shl.b64 	%rd45, %rd44, 32;
	or.b64  	%rd46, %rd45, %rd43;
	add.s64 	%rd47, %rd161, %rd15;
	st.global.u64 	[%rd47], %rd46;
$L__BB1_12:
	mov.pred 	%p89, 0;
	@%p34 bra 	$L__BB1_14;
	ld.global.nc.u64 	%rd48, [%rd13];
	cvt.u32.u64 	%r41, %rd162;
	add.s32 	%r42, %r41, -2;
	mov.b64 	%rd49, 1;
	shl.b64 	%rd50, %rd49, %r42;
	and.b64  	%rd51, %rd50, %rd48;
	and.b64  	%rd52, %rd51, %rd22;
	setp.ne.s64 	%p89, %rd52, 0;
$L__BB1_14:
	mov.pred 	%p90, 0;
	@%p36 bra 	$L__BB1_16;
	ld.global.nc.u64 	%rd53, [%rd13+256];
	cvt.u32.u64 	%r43, %rd162;
	add.s32 	%r44, %r43, -2;
	mov.b64 	%rd54, 1;
	shl.b64 	%rd55, %rd54, %r44;
	and.b64  	%rd56, %rd55, %rd53;
	and.b64  	%rd57, %rd56, %rd22;
	setp.ne.s64 	%p90, %rd57, 0;
$L__BB1_16:
	cvt.u32.u64 	%r45, %rd6;
	setp.ne.s32 	%p44, %r45, 0;
	mov.b32 	%r46, -1;
	vote.sync.ballot.b32 	%r12, %p89, %r46;
	vote.sync.ballot.b32 	%r13, %p90, %r46;
	@%p44 bra 	$L__BB1_18;
	cvt.u64.u32 	%rd58, %r12;
	cvt.u64.u32 	%rd59, %r13;
	shl.b64 	%rd60, %rd59, 32;
	or.b64  	%rd61, %rd60, %rd58;
	add.s64 	%rd62, %rd161, %rd14;
	st.global.u64 	[%rd62], %rd61;
$L__BB1_18:
	mov.pred 	%p91, 0;
	@%p34 bra 	$L__BB1_20;
	ld.global.nc.u64 	%rd63, [%rd13];
	cvt.u32.u64 	%r47, %rd162;
	add.s32 	%r48, %r47, -1;
	mov.b64 	%rd64, 1;
	shl.b64 	%rd65, %rd64, %r48;
	and.b64  	%rd66, %rd65, %rd63;
	and.b64  	%rd67, %rd66, %rd22;
	setp.ne.s64 	%p91, %rd67, 0;
$L__BB1_20:
	mov.pred 	%p92, 0;
	@%p36 bra 	$L__BB1_22;
	ld.global.nc.u64 	%rd68, [%rd13+256];
	cvt.u32.u64 	%r49, %rd162;
	add.s32 	%r50, %r49, -1;
	mov.b64 	%rd69, 1;
	shl.b64 	%rd70, %rd69, %r50;
	and.b64  	%rd71, %rd70, %rd68;
	and.b64  	%rd72, %rd71, %rd22;
	setp.ne.s64 	%p92, %rd72, 0;
$L__BB1_22:
	cvt.u32.u64 	%r51, %rd6;
	setp.ne.s32 	%p51, %r51, 0;
	mov.b32 	%r52, -1;
	vote.sync.ballot.b32 	%r14, %p91, %r52;
	vote.sync.ballot.b32 	%r15, %p92, %r52;
	@%p51 bra 	$L__BB1_24;
	cvt.u64.u32 	%rd73, %r14;
	cvt.u64.u32 	%rd74, %r15;
	shl.b64 	%rd75, %rd74, 32;
	or.b64  	%rd76, %rd75, %rd73;
	add.s64 	%rd77, %rd5, 2;
	mul.lo.s64 	%rd78, %rd77, %rd4;
	shl.b64 	%rd79, %rd78, 3;
	shl.b64 	%rd80, %rd10, 3;
	add.s64 	%rd81, %rd79, %rd80;
	add.s64 	%rd82, %rd161, %rd81;
	st.global.u64 	[%rd82], %rd76;
$L__BB1_24:
	mov.pred 	%p93, 0;
	@%p34 bra 	$L__BB1_26;
	ld.global.nc.u64 	%rd83, [%rd13];
	cvt.u32.u64 	%r53, %rd162;
	mov.b64 	%rd84, 1;
	shl.b64 	%rd85, %rd84, %r53;
	and.b64  	%rd86, %rd85, %rd83;
	and.b64  	%rd87, %rd86, %rd22;
	setp.ne.s64 	%p93, %rd87, 0;
$L__BB1_26:
	mov.pred 	%p94, 0;
	@%p36 bra 	$L__BB1_28;
	ld.global.nc.u64 	%rd88, [%rd13+256];
	cvt.u32.u64 	%r54, %rd162;
	mov.b64 	%rd89, 1;
	shl.b64 	%rd90, %rd89, %r54;
	and.b64  	%rd91, %rd90, %rd88;
	and.b64  	%rd92, %rd91, %rd22;
	setp.ne.s64 	%p94, %rd92, 0;
$L__BB1_28:
	cvt.u32.u64 	%r55, %rd6;
	setp.ne.s32 	%p58, %r55, 0;
	mov.b32 	%r56, -1;
	vote.sync.ballot.b32 	%r16, %p93, %r56;
	vote.sync.ballot.b32 	%r17, %p94, %r56;
	@%p58 bra 	$L__BB1_30;
	cvt.u64.u32 	%rd93, %r16;
	cvt.u64.u32 	%rd94, %r17;
	shl.b64 	%rd95, %rd94, 32;
	or.b64  	%rd96, %rd95, %rd93;
	add.s64 	%rd97, %rd5, 3;
	mul.lo.s64 	%rd98, %rd97, %rd4;
	shl.b64 	%rd99, %rd98, 3;
	shl.b64 	%rd100, %rd10, 3;
	add.s64 	%rd101, %rd99, %rd100;
	add.s64 	%rd102, %rd161, %rd101;
	st.global.u64 	[%rd102], %rd96;
$L__BB1_30:
	add.s32 	%r65, %r65, 4;
	add.s64 	%rd162, %rd162, 4;
	shl.b64 	%rd103, %rd4, 5;
	add.s64 	%rd161, %rd161, %rd103;
	setp.ne.s32 	%p61, %r65, 0;
	mov.u32 	%r66, %r5;
	@%p61 bra 	$L__BB1_6;
$L__BB1_31:
	setp.eq.s32 	%p62, %r4, 0;
	@%p62 bra 	$L__BB1_52;
	setp.ge.s64 	%p64, %rd11, %rd21;
	mov.pred 	%p95, 0;
	@%p64 bra 	$L__BB1_34;
	ld.global.nc.u64 	%rd104, [%rd13];
	mov.b64 	%rd105, 1;
	shl.b64 	%rd106, %rd105, %r66;
	and.b64  	%rd107, %rd106, %rd104;
	and.b64  	%rd108, %rd107, %rd22;
	setp.ne.s64 	%p95, %rd108, 0;
$L__BB1_34:
	setp.ge.s64 	%p66, %rd12, %rd21;
	mov.pred 	%p96, 0;
	@%p66 bra 	$L__BB1_36;
	ld.global.nc.u64 	%rd109, [%rd13+256];
	mov.b64 	%rd110, 1;
	shl.b64 	%rd111, %rd110, %r66;
	and.b64  	%rd112, %rd111, %rd109;
	and.b64  	%rd113, %rd112, %rd22;
	setp.ne.s64 	%p96, %rd113, 0;
$L__BB1_36:
	cvt.u32.u64 	%r57, %rd6;
	setp.ne.s32 	%p67, %r57, 0;
	mov.b32 	%r58, -1;
	vote.sync.ballot.b32 	%r20, %p95, %r58;
	vote.sync.ballot.b32 	%r21, %p96, %r58;
	@%p67 bra 	$L__BB1_38;
	cvt.u64.u32 	%rd114, %r20;
	cvt.u64.u32 	%rd115, %r21;
	shl.b64 	%rd116, %rd115, 32;
	or.b64  	%rd117, %rd116, %rd114;
	cvt.u64.u32 	%rd118, %r66;
	add.s64 	%rd119, %rd5, %rd118;
	mad.lo.s64 	%rd120, %rd119, %rd4, %rd10;
	shl.b64 	%rd121, %rd120, 3;
	add.s64 	%rd122, %rd1, %rd121;
	st.global.u64 	[%rd122], %rd117;
$L__BB1_38:
	setp.eq.s32 	%p70, %r4, 1;
	add.s32 	%r22, %r66, 1;
	@%p70 bra 	$L__BB1_52;
	mov.pred 	%p97, 0;
	@%p64 bra 	$L__BB1_41;
	ld.global.nc.u64 	%rd123, [%rd13];
	mov.b64 	%rd124, 1;
	shl.b64 	%rd125, %rd124, %r22;
	and.b64  	%rd126, %rd125, %rd123;
	and.b64  	%rd127, %rd126, %rd22;
	setp.ne.s64 	%p97, %rd127, 0;
$L__BB1_41:
	mov.pred 	%p98, 0;
	@%p66 bra 	$L__BB1_43;
	ld.global.nc.u64 	%rd128, [%rd13+256];
	mov.b64 	%rd129, 1;
	shl.b64 	%rd130, %rd129, %r22;
	and.b64  	%rd131, %rd130, %rd128;
	and.b64  	%rd132, %rd131, %rd22;
	setp.ne.s64 	%p98, %rd132, 0;
$L__BB1_43:
	cvt.u32.u64 	%r59, %rd6;
	setp.ne.s32 	%p75, %r59, 0;
	mov.b32 	%r60, -1;
	vote.sync.ballot.b32 	%r23, %p97, %r60;
	vote.sync.ballot.b32 	%r24, %p98, %r60;
	@%p75 bra 	$L__BB1_45;
	cvt.u64.u32 	%rd133, %r23;
	cvt.u64.u32 	%rd134, %r24;
	shl.b64 	%rd135, %rd134, 32;
	or.b64  	%rd136, %rd135, %rd133;
	cvt.u64.u32 	%rd137, %r22;
	add.s64 	%rd138, %rd5, %rd137;
	mad.lo.s64 	%rd139, %rd138, %rd4, %rd10;
	shl.b64 	%rd140, %rd139, 3;
	add.s64 	%rd141, %rd1, %rd140;
	st.global.u64 	[%rd141], %rd136;
$L__BB1_45:
	setp.eq.s32 	%p78, %r4, 2;
	add.s32 	%r25, %r66, 2;
	@%p78 bra 	$L__BB1_52;
	mov.pred 	%p99, 0;
	@%p64 bra 	$L__BB1_48;
	ld.global.nc.u64 	%rd142, [%rd13];
	mov.b64 	%rd143, 1;
	shl.b64 	%rd144, %rd143, %r25;
	and.b64  	%rd145, %rd144, %rd142;
	and.b64  	%rd146, %rd145, %rd22;
	setp.ne.s64 	%p99, %rd146, 0;
$L__BB1_48:
	setp.ge.s64 	%p82, %rd12, %rd21;
	mov.pred 	%p100, 0;
	@%p82 bra 	$L__BB1_50;
	ld.global.nc.u64 	%rd147, [%rd13+256];
	mov.b64 	%rd148, 1;
	shl.b64 	%rd149, %rd148, %r25;
	and.b64  	%rd150, %rd149, %rd147;
	and.b64  	%rd151, %rd150, %rd22;
	setp.ne.s64 	%p100, %rd151, 0;
$L__BB1_50:
	setp.ne.s32 	%p83, %r59, 0;
	mov.b32 	%r62, -1;
	vote.sync.ballot.b32 	%r26, %p99, %r62;
	vote.sync.ballot.b32 	%r27, %p100, %r62;
	@%p83 bra 	$L__BB1_52;
	cvt.u64.u32 	%rd152, %r26;
	cvt.u64.u32 	%rd153, %r27;
	shl.b64 	%rd154, %rd153, 32;
	or.b64  	%rd155, %rd154, %rd152;
	cvt.u64.u32 	%rd156, %r25;
	add.s64 	%rd157, %rd5, %rd156;
	mad.lo.s64 	%rd158, %rd157, %rd4, %rd10;
	shl.b64 	%rd159, %rd158, 3;
	add.s64 	%rd160, %rd1, %rd159;
	st.global.u64 	[%rd160], %rd155;
$L__BB1_52:
	cvt.u32.u64 	%r63, %rd10;
	add.s32 	%r64, %r63, %r7;
	setp.lt.s32 	%p86, %r64, %r30;
	@%p86 bra 	$L__BB1_4;
$L__BB1_53:
	ret;

}
	// .globl	popcount_multiquery_optimized_kernel
.visible .entry popcount_multiquery_optimized_kernel(
	.param .u64 .ptr .align 1 popcount_multiquery_optimized_kernel_param_0,
	.param .u64 .ptr .align 1 popcount_multiquery_optimized_kernel_param_1,
	.param .u64 .ptr .align 1 popcount_multiquery_optimized_kernel_param_2,
	.param .u32 popcount_multiquery_optimized_kernel_param_3,
	.param .u32 popcount_multiquery_optimized_kernel_param_4,
	.param .u64 .ptr .align 1 popcount_multiquery_optimized_kernel_param_5,
	.param .u64 .ptr .align 1 popcount_multiquery_optimized_kernel_param_6,
	.param .u32 popcount_multiquery_optimized_kernel_param_7,
	.param .u32 popcount_multiquery_optimized_kernel_param_8,
	.param .f64 popcount_multiquery_optimized_kernel_param_9,
	.param .u64 .ptr .align 1 popcount_multiquery_optimized_kernel_param_10
)
{
	.reg .pred 	%p<51>;
	.reg .b32 	%r<128>;
	.reg .b64 	%rd<87>;
	.reg .b64 	%fd<49>;

	ld.param.u64 	%rd21, [popcount_multiquery_optimized_kernel_param_0];
	ld.param.u64 	%rd22, [popcount_multiquery_optimized_kernel_param_1];
	ld.param.u64 	%rd23, [popcount_multiquery_optimized_kernel_param_2];
	ld.param.u32 	%r24, [popcount_multiquery_optimized_kernel_param_3];
	ld.param.u32 	%r21, [popcount_multiquery_optimized_kernel_param_4];
	ld.param.u64 	%rd25, [popcount_multiquery_optimized_kernel_param_6];
	ld.param.u32 	%r22, [popcount_multiquery_optimized_kernel_param_7];
	ld.param.u32 	%r23, [popcount_multiquery_optimized_kernel_param_8];
	mov.u32 	%r1, %ctaid.x;
	div.s32 	%r2, %r1, %r23;
	setp.ge.s32 	%p1, %r2, %r24;
	setp.lt.s32 	%p2, %r23, 0;
	or.pred  	%p3, %p2, %p1;
	@%p3 bra 	$L__BB2_26;
	cvta.to.global.u64 	%rd27, %rd23;
	cvta.to.global.u64 	%rd28, %rd22;
	mul.wide.u32 	%rd29, %r2, 4;
	add.s64 	%rd30, %rd27, %rd29;
	ld.global.nc.u32 	%r3, [%rd30];
	mul.wide.u32 	%rd31, %r2, 512;
	add.s64 	%rd1, %rd28, %rd31;
	mov.u32 	%r4, %tid.x;
	setp.ge.s32 	%p4, %r4, %r3;
	@%p4 bra 	$L__BB2_4;
	mov.u32 	%r5, %ntid.x;
	mov.u32 	%r26, smem;
	mov.u32 	%r123, %r4;
$L__BB2_3:
	mul.wide.s32 	%rd32, %r123, 8;
	add.s64 	%rd33, %rd1, %rd32;
	ld.global.nc.f64 	%fd14, [%rd33];
	shl.b32 	%r25, %r123, 3;
	add.s32 	%r27, %r26, %r25;
	st.shared.f64 	[%r27], %fd14;
	add.s32 	%r123, %r123, %r5;
	setp.lt.s32 	%p5, %r123, %r3;
	@%p5 bra 	$L__BB2_3;
$L__BB2_4:
	bar.sync 	0;
	cvt.s64.s32 	%rd2, %r21;
	rem.s32 	%r8, %r1, %r23;
	cvt.u64.u32 	%rd3, %r8;
	setp.lt.s32 	%p6, %r22, 1;
	mov.f64 	%fd45, 0d0000000000000000;
	@%p6 bra 	$L__BB2_19;
	shr.s32 	%r29, %r21, 31;
	shr.u32 	%r30, %r29, 30;
	add.s32 	%r31, %r21, %r30;
	shr.s32 	%r9, %r31, 2;
	mov.u32 	%r10, %ntid.x;
	and.b32  	%r32, %r31, -4;
	add.s32 	%r11, %r32, %r4;
	mul.wide.u32 	%rd4, %r10, 16;
	cvta.to.global.u64 	%rd5, %rd25;
	cvta.to.global.u64 	%rd6, %rd21;
	cvt.s64.s32 	%rd34, %r22;
	mul.lo.s64 	%rd7, %rd3, %rd34;
	mov.f64 	%fd45, 0d0000000000000000;
	mov.b32 	%r124, 0;
	mul.wide.u32 	%rd42, %r2, 64;
$L__BB2_6:
	cvt.u64.u32 	%rd35, %r124;
	add.s64 	%rd8, %rd7, %rd35;
	shl.b64 	%rd36, %rd8, 3;
	add.s64 	%rd37, %rd5, %rd36;
	ld.global.nc.f64 	%fd2, [%rd37];
	setp.eq.f64 	%p7, %fd2, 0d0000000000000000;
	@%p7 bra 	$L__BB2_18;
	setp.lt.s32 	%p8, %r3, 1;
	mul.lo.s64 	%rd9, %rd8, %rd2;
	@%p8 bra 	$L__BB2_18;
	ld.param.u64 	%rd80, [popcount_multiquery_optimized_kernel_param_5];
	cvta.to.global.u64 	%rd38, %rd80;
	shl.b64 	%rd39, %rd9, 3;
	add.s64 	%rd10, %rd38, %rd39;
	mov.b32 	%r125, 0;
$L__BB2_9:
	shl.b32 	%r34, %r125, 3;
	mov.u32 	%r35, smem;
	add.s32 	%r36, %r35, %r34;
	ld.shared.f64 	%fd4, [%r36];
	setp.eq.f64 	%p9, %fd4, 0d0000000000000000;
	@%p9 bra 	$L__BB2_17;
	setp.ge.s32 	%p10, %r4, %r9;
	cvt.u64.u32 	%rd41, %r125;
	add.s64 	%rd43, %rd42, %rd41;
	mul.lo.s64 	%rd44, %rd43, %rd2;
	shl.b64 	%rd45, %rd44, 3;
	add.s64 	%rd11, %rd6, %rd45;
	mov.b64 	%rd86, 0;
	@%p10 bra 	$L__BB2_13;
	mul.wide.u32 	%rd82, %r4, 16;
	mov.b64 	%rd86, 0;
	mov.u32 	%r126, %r4;
$L__BB2_12:
	add.s64 	%rd47, %rd11, %rd82;
	ld.global.nc.v4.u32 	{%r37, %r38, %r39, %r40}, [%rd47];
	add.s64 	%rd48, %rd10, %rd82;
	ld.global.nc.v4.u32 	{%r41, %r42, %r43, %r44}, [%rd48];
	and.b32  	%r45, %r41, %r37;
	popc.b32 	%r46, %r45;
	cvt.u64.u32 	%rd49, %r46;
	add.s64 	%rd50, %rd86, %rd49;
	and.b32  	%r47, %r42, %r38;
	popc.b32 	%r48, %r47;
	cvt.u64.u32 	%rd51, %r48;
	add.s64 	%rd52, %rd50, %rd51;
	and.b32  	%r49, %r43, %r39;
	popc.b32 	%r50, %r49;
	cvt.u64.u32 	%rd53, %r50;
	add.s64 	%rd54, %rd52, %rd53;
	and.b32  	%r51, %r44, %r40;
	popc.b32 	%r52, %r51;
	cvt.u64.u32 	%rd55, %r52;
	add.s64 	%rd86, %rd54, %rd55;
	add.s32 	%r126, %r126, %r10;
	add.s64 	%rd82, %rd82, %rd4;
	setp.lt.s32 	%p11, %r126, %r9;
	@%p11 bra 	$L__BB2_12;
$L__BB2_13:
	setp.ge.s32 	%p12, %r11, %r21;
	@%p12 bra 	$L__BB2_16;
	mov.u32 	%r127, %r11;
$L__BB2_15:
	mul.wide.s32 	%rd56, %r127, 8;
	add.s64 	%rd57, %rd11, %rd56;
	ld.global.nc.u64 	%rd58, [%rd57];
	add.s64 	%rd59, %rd10, %rd56;
	ld.global.nc.u64 	%rd60, [%rd59];
	and.b64  	%rd61, %rd60, %rd58;
	popc.b64 	%r53, %rd61;
	cvt.u64.u32 	%rd62, %r53;
	add.s64 	%rd86, %rd62, %rd86;
	add.s32 	%r127, %r127, %r10;
	setp.lt.s32 	%p13, %r127, %r21;
	@%p13 bra 	$L__BB2_15;
$L__BB2_16:
	and.b32  	%r74, %r4, 31;
	setp.eq.s32 	%p14, %r74, 0;
	// begin inline asm
	mov.b64 {%r54,%r55}, %rd86;
	// end inline asm
	shfl.sync.down.b32	%r57|%p15, %r55, 16, 31, -1;
	shfl.sync.down.b32	%r56|%p16, %r54, 16, 31, -1;
	// begin inline asm
	mov.b64 %rd64, {%r56,%r57};
	// end inline asm
	add.s64 	%rd65, %rd64, %rd86;
	// begin inline asm
	mov.b64 {%r58,%r59}, %rd65;
	// end inline asm
	shfl.sync.down.b32	%r61|%p17, %r59, 8, 31, -1;
	shfl.sync.down.b32	%r60|%p18, %r58, 8, 31, -1;
	// begin inline asm
	mov.b64 %rd66, {%r60,%r61};
	// end inline asm
	add.s64 	%rd67, %rd66, %rd65;
	// begin inline asm
	mov.b64 {%r62,%r63}, %rd67;
	// end inline asm
	shfl.sync.down.b32	%r65|%p19, %r63, 4, 31, -1;
	shfl.sync.down.b32	%r64|%p20, %r62, 4, 31, -1;
	// begin inline asm
	mov.b64 %rd68, {%r64,%r65};
	// end inline asm
	add.s64 	%rd69, %rd68, %rd67;
	// begin inline asm
	mov.b64 {%r66,%r67}, %rd69;
	// end inline asm
	shfl.sync.down.b32	%r69|%p21, %r67, 2, 31, -1;
	shfl.sync.down.b32	%r68|%p22, %r66, 2, 31, -1;
	// begin inline asm
	mov.b64 %rd70, {%r68,%r69};
	// end inline asm
	add.s64 	%rd71, %rd70, %rd69;
	// begin inline asm
	mov.b64 {%r70,%r71}, %rd71;
	// end inline asm
	shfl.sync.down.b32	%r73|%p23, %r71, 1, 31, -1;
	shfl.sync.down.b32	%r72|%p24, %r70, 1, 31, -1;
	// begin inline asm
	mov.b64 %rd72, {%r72,%r73};
	// end inline asm
	add.s64 	%rd73, %rd72, %rd71;
	cvt.rn.f64.u64 	%fd17, %rd73;
	mul.f64 	%fd18, %fd4, %fd17;
	fma.rn.f64 	%fd19, %fd2, %fd18, %fd45;
	selp.f64 	%fd45, %fd19, %fd45, %p14;
$L__BB2_17:
	add.s32 	%r125, %r125, 1;
	setp.ne.s32 	%p25, %r125, %r3;
	@%p25 bra 	$L__BB2_9;
$L__BB2_18:
	add.s32 	%r124, %r124, 1;
	setp.ne.s32 	%p26, %r124, %r22;
	@%p26 bra 	$L__BB2_6;
$L__BB2_19:
	and.b32  	%r20, %r4, 31;
	// begin inline asm
	mov.b64 {%r75,%r76}, %fd45;
	// end inline asm
	shfl.sync.down.b32	%r78|%p27, %r76, 16, 31, -1;
	shfl.sync.down.b32	%r77|%p28, %r75, 16, 31, -1;
	// begin inline asm
	mov.b64 %fd21, {%r77,%r78};
	// end inline asm
	add.f64 	%fd22, %fd45, %fd21;
	// begin inline asm
	mov.b64 {%r79,%r80}, %fd22;
	// end inline asm
	shfl.sync.down.b32	%r82|%p29, %r80, 8, 31, -1;
	shfl.sync.down.b32	%r81|%p30, %r79, 8, 31, -1;
	// begin inline asm
	mov.b64 %fd23, {%r81,%r82};
	// end inline asm
	add.f64 	%fd24, %fd22, %fd23;
	// begin inline asm
	mov.b64 {%r83,%r84}, %fd24;
	// end inline asm
	shfl.sync.down.b32	%r86|%p31, %r84, 4, 31, -1;
	shfl.sync.down.b32	%r85|%p32, %r83, 4, 31, -1;
	// begin inline asm
	mov.b64 %fd25, {%r85,%r86};
	// end inline asm
	add.f64 	%fd26, %fd24, %fd25;
	// begin inline asm
	mov.b64 {%r87,%r88}, %fd26;
	// end inline asm
	shfl.sync.down.b32	%r90|%p33, %r88, 2, 31, -1;
	shfl.sync.down.b32	%r89|%p34, %r87, 2, 31, -1;
	// begin inline asm
	mov.b64 %fd27, {%r89,%r90};
	// end inline asm
	add.f64 	%fd28, %fd26, %fd27;
	// begin inline asm
	mov.b64 {%r91,%r92}, %fd28;
	// end inline asm
	shfl.sync.down.b32	%r94|%p35, %r92, 1, 31, -1;
	shfl.sync.down.b32	%r93|%p36, %r91, 1, 31, -1;
	// begin inline asm
	mov.b64 %fd29, {%r93,%r94};
	// end inline asm
	add.f64 	%fd9, %fd28, %fd29;
	setp.ne.s32 	%p37, %r20, 0;
	@%p37 bra 	$L__BB2_21;
	shr.u32 	%r95, %r4, 2;
	mov.u32 	%r96, _ZZ23block_reduce_sum_doubledE4smem;
	add.s32 	%r97, %r96, %r95;
	st.shared.f64 	[%r97], %fd9;
$L__BB2_21:
	bar.sync 	0;
	mov.u32 	%r98, %ntid.x;
	shr.u32 	%r99, %r98, 5;
	setp.ge.u32 	%p38, %r4, %r99;
	mov.f64 	%fd48, 0d0000000000000000;
	@%p38 bra 	$L__BB2_23;
	shl.b32 	%r100, %r20, 3;
	mov.u32 	%r101, _ZZ23block_reduce_sum_doubledE4smem;
	add.s32 	%r102, %r101, %r100;
	ld.shared.f64 	%fd48, [%r102];
$L__BB2_23:
	setp.gt.u32 	%p39, %r4, 31;
	@%p39 bra 	$L__BB2_26;
	// begin inline asm
	mov.b64 {%r103,%r104}, %fd48;
	// end inline asm
	shfl.sync.down.b32	%r106|%p40, %r104, 16, 31, -1;
	shfl.sync.down.b32	%r105|%p41, %r103, 16, 31, -1;
	// begin inline asm
	mov.b64 %fd32, {%r105,%r106};
	// end inline asm
	add.f64 	%fd33, %fd48, %fd32;
	// begin inline asm
	mov.b64 {%r107,%r108}, %fd33;
	// end inline asm
	shfl.sync.down.b32	%r110|%p42, %r108, 8, 31, -1;
	shfl.sync.down.b32	%r109|%p43, %r107, 8, 31, -1;
	// begin inline asm
	mov.b64 %fd34, {%r109,%r110};
	// end inline asm
	add.f64 	%fd35, %fd33, %fd34;
	// begin inline asm
	mov.b64 {%r111,%r112}, %fd35;
	// end inline asm
	shfl.sync.down.b32	%r114|%p44, %r112, 4, 31, -1;
	shfl.sync.down.b32	%r113|%p45, %r111, 4, 31, -1;
	// begin inline asm
	mov.b64 %fd36, {%r113,%r114};
	// end inline asm
	add.f64 	%fd37, %fd35, %fd36;
	// begin inline asm
	mov.b64 {%r115,%r116}, %fd37;
	// end inline asm
	shfl.sync.down.b32	%r118|%p46, %r116, 2, 31, -1;
	shfl.sync.down.b32	%r117|%p47, %r115, 2, 31, -1;
	// begin inline asm
	mov.b64 %fd38, {%r117,%r118};
	// end inline asm
	add.f64 	%fd39, %fd37, %fd38;
	// begin inline asm
	mov.b64 {%r119,%r120}, %fd39;
	// end inline asm
	shfl.sync.down.b32	%r122|%p48, %r120, 1, 31, -1;
	shfl.sync.down.b32	%r121|%p49, %r119, 1, 31, -1;
	// begin inline asm
	mov.b64 %fd40, {%r121,%r122};
	// end inline asm
	add.f64 	%fd12, %fd39, %fd40;
	setp.ne.s32 	%p50, %r4, 0;
	@%p50 bra 	$L__BB2_26;
	ld.param.u64 	%rd81, [popcount_multiquery_optimized_kernel_param_10];
	ld.param.f64 	%fd42, [popcount_multiquery_optimized_kernel_param_9];
	mul.f64 	%fd41, %fd42, %fd12;
	mul.wide.u32 	%rd74, %r2, %r23;
	cvt.u64.u32 	%rd75, %r8;
	add.s64 	%rd76, %rd74, %rd75;
	cvta.to.global.u64 	%rd77, %rd81;
	shl.b64 	%rd78, %rd76, 3;
	add.s64 	%rd79, %rd77, %rd78;
	st.global.f64 	[%rd79], %fd41;
$L__BB2_26:
	ret;

}
	// .globl	scatter_set_double_kernel
.visible .entry scatter_set_double_kernel(
	.param .u64 .ptr .align 1 scatter_set_double_kernel_param_0,
	.param .u64 .ptr .align 1 scatter_set_double_kernel_param_1,
	.param .u32 scatter_set_double_kernel_param_2,
	.param .u64 .ptr .align 1 scatter_set_double_kernel_param_3
)
{
	.reg .pred 	%p<2>;
	.reg .b32 	%r<6>;
	.reg .b64 	%rd<13>;
	.reg .b64 	%fd<2>;

	ld.param.u64 	%rd1, [scatter_set_double_kernel_param_0];
	ld.param.u64 	%rd2, [scatter_set_double_kernel_param_1];
	ld.param.u32 	%r2, [scatter_set_double_kernel_param_2];
	ld.param.u64 	%rd3, [scatter_set_double_kernel_param_3];
	mov.u32 	%r3, %ctaid.x;
	mov.u32 	%r4, %ntid.x;
	mov.u32 	%r5, %tid.x;
	mad.lo.s32 	%r1, %r3, %r4, %r5;
	setp.ge.s32 	%p1, %r1, %r2;
	@%p1 bra 	$L__BB3_2;
	cvta.to.global.u64 	%rd4, %rd1;
	cvta.to.global.u64 	%rd5, %rd2;
	cvta.to.global.u64 	%rd6, %rd3;
	mul.wide.s32 	%rd7, %r1, 8;
	add.s64 	%rd8, %rd4, %rd7;
	ld.global.nc.u64 	%rd9, [%rd8];
	add.s64 	%rd10, %rd5, %rd7;
	ld.global.nc.f64 	%fd1, [%rd10];
	shl.b64 	%rd11, %rd9, 3;
	add.s64 	%rd12, %rd6, %rd11;
	st.global.f64 	[%rd12], %fd1;
$L__BB3_2:
	ret;

}
	// .globl	ewah_decompress_kernel
.visible .entry ewah_decompress_kernel(
	.param .u64 .ptr .align 1 ewah_decompress_kernel_param_0,
	.param .u32 ewah_decompress_kernel_param_1,
	.param .u32 ewah_decompress_kernel_param_2,
	.param .u64 .ptr .align 1 ewah_decompress_kernel_param_3
)
{
	.reg .pred 	%p<29>;
	.reg .b32 	%r<67>;
	.reg .b64 	%rd<32>;

	ld.param.u64 	%rd6, [ewah_decompress_kernel_param_0];
	ld.param.u32 	%r39, [ewah_decompress_kernel_param_1];
	ld.param.u32 	%r40, [ewah_decompress_kernel_param_2];
	ld.param.u64 	%rd7, [ewah_decompress_kernel_param_3];
	cvta.to.global.u64 	%rd1, %rd6;
	cvta.to.global.u64 	%rd2, %rd7;
	mov.u32 	%r41, %tid.x;
	setp.ne.s32 	%p1, %r41, 0;
	@%p1 bra 	$L__BB4_21;
	mov.b32 	%r51, 0;
	min.s32 	%r43, %r39, %r40;
	setp.lt.s32 	%p2, %r43, 1;
	@%p2 bra 	$L__BB4_8;
	mov.b32 	%r51, 0;
	mov.u32 	%r57, %r51;
$L__BB4_3:
	mul.wide.s32 	%rd8, %r57, 8;
	add.s64 	%rd9, %rd1, %rd8;
	ld.global.nc.u64 	%rd4, [%rd9];
	shr.u64 	%rd10, %rd4, 1;
	cvt.u32.u64 	%r9, %rd10;
	setp.eq.s32 	%p3, %r9, 0;
	@%p3 bra 	$L__BB4_6;
	and.b64  	%rd11, %rd4, 1;
	neg.s64 	%rd5, %rd11;
	mov.b32 	%r55, 0;
$L__BB4_5:
	mul.wide.s32 	%rd12, %r51, 8;
	add.s64 	%rd13, %rd2, %rd12;
	add.s32 	%r51, %r51, 1;
	st.global.u64 	[%rd13], %rd5;
	add.s32 	%r55, %r55, 1;
	setp.lt.u32 	%p4, %r55, %r9;
	setp.lt.s32 	%p5, %r51, %r40;
	and.pred  	%p6, %p4, %p5;
	@%p6 bra 	$L__BB4_5;
$L__BB4_6:
	add.s32 	%r57, %r57, 1;
	setp.lt.u64 	%p7, %rd4, 8589934592;
	setp.ge.s32 	%p8, %r51, %r40;
	setp.ge.s32 	%p9, %r57, %r39;
	or.pred  	%p10, %p8, %p9;
	or.pred  	%p11, %p10, %p7;
	@%p11 bra 	$L__BB4_7;
	bra.uni 	$L__BB4_22;
$L__BB4_7:
	setp.lt.s32 	%p17, %r57, %r39;
	setp.lt.s32 	%p18, %r51, %r40;
	and.pred  	%p19, %p17, %p18;
	@%p19 bra 	$L__BB4_3;
$L__BB4_8:
	setp.ge.s32 	%p20, %r51, %r40;
	@%p20 bra 	$L__BB4_21;
	sub.s32 	%r4, %r40, %r51;
	and.b32  	%r5, %r4, 15;
	sub.s32 	%r47, %r51, %r40;
	setp.gt.u32 	%p21, %r47, -16;
	@%p21 bra 	$L__BB4_12;
	and.b32  	%r48, %r4, -16;
	neg.s32 	%r60, %r48;
	add.s64 	%rd3, %rd2, 64;
$L__BB4_11:
	.pragma "nounroll";
	mul.wide.s32 	%rd20, %r51, 8;
	add.s64 	%rd21, %rd3, %rd20;
	mov.b64 	%rd22, 0;
	st.global.u64 	[%rd21+-64], %rd22;
	st.global.u64 	[%rd21+-56], %rd22;
	st.global.u64 	[%rd21+-48], %rd22;
	st.global.u64 	[%rd21+-40], %rd22;
	st.global.u64 	[%rd21+-32], %rd22;
	st.global.u64 	[%rd21+-24], %rd22;
	st.global.u64 	[%rd21+-16], %rd22;
	st.global.u64 	[%rd21+-8], %rd22;
	st.global.u64 	[%rd21], %rd22;
	st.global.u64 	[%rd21+8], %rd22;
	st.global.u64 	[%rd21+16], %rd22;
	st.global.u64 	[%rd21+24], %rd22;
	st.global.u64 	[%rd21+32], %rd22;
	st.global.u64 	[%rd21+40], %rd22;
	st.global.u64 	[%rd21+48], %rd22;
	add.s32 	%r51, %r51, 16;
	st.global.u64 	[%rd21+56], %rd22;
	add.s32 	%r60, %r60, 16;
	setp.ne.s32 	%p22, %r60, 0;
	@%p22 bra 	$L__BB4_11;
$L__BB4_12:
	setp.eq.s32 	%p23, %r5, 0;
	@%p23 bra 	$L__BB4_21;
	and.b32  	%r28, %r4, 7;
	setp.lt.u32 	%p24, %r5, 8;
	@%p24 bra 	$L__BB4_15;
	mul.wide.s32 	%rd23, %r51, 8;
	add.s64 	%rd24, %rd2, %rd23;
	mov.b64 	%rd25, 0;
	st.global.u64 	[%rd24], %rd25;
	st.global.u64 	[%rd24+8], %rd25;
	st.global.u64 	[%rd24+16], %rd25;
	st.global.u64 	[%rd24+24], %rd25;
	st.global.u64 	[%rd24+32], %rd25;
	st.global.u64 	[%rd24+40], %rd25;
	st.global.u64 	[%rd24+48], %rd25;
	st.global.u64 	[%rd24+56], %rd25;
	add.s32 	%r51, %r51, 8;
$L__BB4_15:
	setp.eq.s32 	%p25, %r28, 0;
	@%p25 bra 	$L__BB4_21;
	and.b32  	%r31, %r4, 3;
	setp.lt.u32 	%p26, %r28, 4;
	@%p26 bra 	$L__BB4_18;
	mul.wide.s32 	%rd26, %r51, 8;
	add.s64 	%rd27, %rd2, %rd26;
	mov.b64 	%rd28, 0;
	st.global.u64 	[%rd27], %rd28;
	st.global.u64 	[%rd27+8], %rd28;
	st.global.u64 	[%rd27+16], %rd28;
	st.global.u64 	[%rd27+24], %rd28;
	add.s32 	%r51, %r51, 4;
$L__BB4_18:
	setp.eq.s32 	%p27, %r31, 0;
	@%p27 bra 	$L__BB4_21;
	neg.s32 	%r65, %r31;
$L__BB4_20:
	.pragma "nounroll";
	mul.wide.s32 	%rd29, %r51, 8;
	add.s64 	%rd30, %rd2, %rd29;
	add.s32 	%r51, %r51, 1;
	mov.b64 	%rd31, 0;
	st.global.u64 	[%rd30], %rd31;
	add.s32 	%r65, %r65, 1;
	setp.ne.s32 	%p28, %r65, 0;
	@%p28 bra 	$L__BB4_20;
$L__BB4_21:
	ret;
$L__BB4_22:
	shr.u64 	%rd14, %rd4, 33;
	cvt.u32.u64 	%r12, %rd14;
	mov.b32 	%r58, 0;
	mov.u32 	%r59, %r51;
$L__BB4_23:
	mul.wide.s32 	%rd15, %r57, 8;
	add.s64 	%rd16, %rd1, %rd15;
	ld.global.nc.u64 	%rd17, [%rd16];
	add.s32 	%r51, %r59, 1;
	mul.wide.s32 	%rd18, %r59, 8;
	add.s64 	%rd19, %rd2, %rd18;
	st.global.u64 	[%rd19], %rd17;
	add.s32 	%r58, %r58, 1;
	add.s32 	%r57, %r57, 1;
	setp.lt.u32 	%p12, %r58, %r12;
	setp.lt.s32 	%p13, %r51, %r40;
	setp.lt.s32 	%p14, %r57, %r39;
	and.pred  	%p15, %p13, %p14;
	and.pred  	%p16, %p15, %p12;
	mov.u32 	%r59, %r51;
	@%p16 bra 	$L__BB4_23;
	bra.uni 	$L__BB4_7;

}
	// .globl	pack_bits_all_ballot_multi_kernel
.visible .entry pack_bits_all_ballot_multi_kernel(
	.param .u64 .ptr .align 1 pack_bits_all_ballot_multi_kernel_param_0,
	.param .u64 pack_bits_all_ballot_multi_kernel_param_1,
	.param .u32 pack_bits_all_ballot_multi_kernel_param_2,
	.param .u32 pack_bits_all_ballot_multi_kernel_param_3,
	.param .u64 pack_bits_all_ballot_multi_kernel_param_4,
	.param .u64 .ptr .align 1 pack_bits_all_ballot_multi_kernel_param_5
)
{
	.reg .pred 	%p<16>;
	.reg .b32 	%r<14>;
	.reg .b64 	%rd<32>;

	ld.param.u64 	%rd4, [pack_bits_all_ballot_multi_kernel_param_0];
	ld.param.u64 	%rd5, [pack_bits_all_ballot_multi_kernel_param_1];
	ld.param.u32 	%r7, [pack_bits_all_ballot_multi_kernel_param_2];
	ld.param.u32 	%r6, [pack_bits_all_ballot_multi_kernel_param_3];
	ld.param.u64 	%rd6, [pack_bits_all_ballot_multi_kernel_param_4];
	ld.param.u64 	%rd7, [pack_bits_all_ballot_multi_kernel_param_5];
	mov.u32 	%r1, %ctaid.y;
	setp.ge.s32 	%p5, %r1, %r7;
	@%p5 bra 	$L__BB5_8;
	mov.u32 	%r8, %ntid.x;
	shr.u32 	%r9, %r8, 5;
	mov.u32 	%r10, %tid.x;
	shr.u32 	%r11, %r10, 5;
	and.b32  	%r2, %r10, 31;
	mov.u32 	%r12, %ctaid.x;
	mad.lo.s32 	%r3, %r9, %r12, %r11;
	setp.ge.s32 	%p6, %r3, %r6;
	@%p6 bra 	$L__BB5_8;
	cvt.u64.u32 	%rd1, %r3;
	mul.wide.u32 	%rd8, %r3, 64;
	cvt.u64.u32 	%rd9, %r2;
	or.b64  	%rd2, %rd8, %rd9;
	setp.ge.s64 	%p8, %rd2, %rd5;
	cvta.to.global.u64 	%rd10, %rd4;
	shl.b64 	%rd11, %rd2, 3;
	add.s64 	%rd3, %rd10, %rd11;
	mov.pred 	%p14, 0;
	@%p8 bra 	$L__BB5_4;
	ld.global.nc.u64 	%rd12, [%rd3];
	mov.b64 	%rd13, 1;
	shl.b64 	%rd14, %rd13, %r1;
	and.b64  	%rd15, %rd14, %rd12;
	and.b64  	%rd16, %rd15, %rd6;
	setp.ne.s64 	%p14, %rd16, 0;
$L__BB5_4:
	add.s64 	%rd17, %rd2, 32;
	setp.ge.s64 	%p10, %rd17, %rd5;
	mov.pred 	%p15, 0;
	@%p10 bra 	$L__BB5_6;
	ld.global.nc.u64 	%rd18, [%rd3+256];
	mov.b64 	%rd19, 1;
	shl.b64 	%rd20, %rd19, %r1;
	and.b64  	%rd21, %rd20, %rd18;
	and.b64  	%rd22, %rd21, %rd6;
	setp.ne.s64 	%p15, %rd22, 0;
$L__BB5_6:
	mov.b32 	%r13, -1;
	vote.sync.ballot.b32 	%r4, %p14, %r13;
	vote.sync.ballot.b32 	%r5, %p15, %r13;
	setp.ne.s32 	%p13, %r2, 0;
	@%p13 bra 	$L__BB5_8;
	cvt.u64.u32 	%rd23, %r4;
	cvt.u64.u32 	%rd24, %r5;
	shl.b64 	%rd25, %rd24, 32;
	or.b64  	%rd26, %rd25, %rd23;
	mul.wide.u32 	%rd27, %r6, %r1;
	add.s64 	%rd28, %rd27, %rd1;
	cvta.to.global.u64 	%rd29, %rd7;
	shl.b64 	%rd30, %rd28, 3;
	add.s64 	%rd31, %rd29, %rd30;
	st.global.u64 	[%rd31], %rd26;
$L__BB5_8:
	ret;

}


// ===== COMPILED SASS (sm_100) =====

	.target	sm_100

	.elftype	@"ET_EXEC"


//--------------------- .note.nv.tkinfo           --------------------------
	.section	.note.nv.tkinfo,"",@"SHT_NOTE"
	.sectionflags	@"SHF_NOTE_NV_TKINFO"
	.tkinfo
        /*0018*/ 	.word	0x00000002
        /*0030*/ 	.string	""
        /*0030*/ 	.string	"ptxas"
        /*0030*/ 	.string	"Cuda compilation tools, release 13.0, V13.0.88"
        /*0030*/ 	.string	"Build cuda_13.0.r13.0/compiler.36424714_0"
        /*0030*/ 	.string	"-arch sm_100 -m 64 "



//--------------------- .note.nv.cuinfo           --------------------------
	.section	.note.nv.cuinfo,"",@"SHT_NOTE"
	.sectionflags	@"SHF_NOTE_NV_CUINFO"
        /*0018*/ 	.short	0x0002
        /*001a*/ 	.short	0x0064
        /*001c*/ 	.short	0x0082
	.zero		2


//--------------------- .nv.info                  --------------------------
	.section	.nv.info,"",@"SHT_CUDA_INFO"
	.align	4


	//----- nvinfo : EIATTR_REGCOUNT
	.align		4
        /*0000*/ 	.byte	0x04, 0x2f
        /*0002*/ 	.short	(.L_1 - .L_0)
	.align		4
.L_0:
        /*0004*/ 	.word	index@(popcount_weighted_optimized_kernel)
        /*0008*/ 	.word	0x0000001b


	//----- nvinfo : EIATTR_FRAME_SIZE
	.align		4
.L_1:
        /*000c*/ 	.byte	0x04, 0x11
        /*000e*/ 	.short	(.L_3 - .L_2)
	.align		4
.L_2:
        /*0010*/ 	.word	index@(popcount_weighted_optimized_kernel)
        /*0014*/ 	.word	0x00000000


	//----- nvinfo : EIATTR_REGCOUNT
	.align		4
.L_3:
        /*0018*/ 	.byte	0x04, 0x2f
        /*001a*/ 	.short	(.L_5 - .L_4)
	.align		4
.L_4:
        /*001c*/ 	.word	index@(pack_queries_batched_kernel)
        /*0020*/ 	.word	0x0000001b


	//----- nvinfo : EIATTR_FRAME_SIZE
	.align		4
.L_5:
        /*0024*/ 	.byte	0x04, 0x11
        /*0026*/ 	.short	(.L_7 - .L_6)
	.align		4
.L_6:
        /*0028*/ 	.word	index@(pack_queries_batched_kernel)
        /*002c*/ 	.word	0x00000000


	//----- nvinfo : EIATTR_REGCOUNT
	.align		4
.L_7:
        /*0030*/ 	.byte	0x04, 0x2f
        /*0032*/ 	.short	(.L_9 - .L_8)
	.align		4
.L_8:
        /*0034*/ 	.word	index@(popcount_multiquery_optimized_kernel)
        /*0038*/ 	.word	0x0000001d


	//----- nvinfo : EIATTR_FRAME_SIZE
	.align		4
.L_9:
        /*003c*/ 	.byte	0x04, 0x11
        /*003e*/ 	.short	(.L_11 - .L_10)
	.align		4
.L_10:
        /*0040*/ 	.word	index@(popcount_multiquery_optimized_kernel)
        /*0044*/ 	.word	0x00000000


	//----- nvinfo : EIATTR_REGCOUNT
	.align		4
.L_11:
        /*0048*/ 	.byte	0x04, 0x2f
        /*004a*/ 	.short	(.L_13 - .L_12)
	.align		4
.L_12:
        /*004c*/ 	.word	index@(scatter_set_double_kernel)
        /*0050*/ 	.word	0x0000000a


	//----- nvinfo : EIATTR_FRAME_SIZE
	.align		4
.L_13:
        /*0054*/ 	.byte	0x04, 0x11
        /*0056*/ 	.short	(.L_15 - .L_14)
	.align		4
.L_14:
        /*0058*/ 	.word	index@(scatter_set_double_kernel)
        /*005c*/ 	.word	0x00000000


	//----- nvinfo : EIATTR_REGCOUNT
	.align		4
.L_15:
        /*0060*/ 	.byte	0x04, 0x2f
        /*0062*/ 	.short	(.L_17 - .L_16)
	.align		4
.L_16:
        /*0064*/ 	.word	index@(ewah_decompress_kernel)
        /*0068*/ 	.word	0x00000010


	//----- nvinfo : EIATTR_FRAME_SIZE
	.align		4
.L_17:
        /*006c*/ 	.byte	0x04, 0x11
        /*006e*/ 	.short	(.L_19 - .L_18)
	.align		4
.L_18:
        /*0070*/ 	.word	index@(ewah_decompress_kernel)
        /*0074*/ 	.word	0x00000000


	//----- nvinfo : EIATTR_REGCOUNT
	.align		4
.L_19:
        /*0078*/ 	.byte	0x04, 0x2f
        /*007a*/ 	.short	(.L_21 - .L_20)
	.align		4
.L_20:
        /*007c*/ 	.word	index@(pack_bits_all_ballot_multi_kernel)
        /*0080*/ 	.word	0x0000000e


	//----- nvinfo : EIATTR_FRAME_SIZE
	.align		4
.L_21:
        /*0084*/ 	.byte	0x04, 0x11
        /*0086*/ 	.short	(.L_23 - .L_22)
	.align		4
.L_22:
        /*0088*/ 	.word	index@(pack_bits_all_ballot_multi_kernel)
        /*008c*/ 	.word	0x00000000


	//----- nvinfo : EIATTR_MIN_STACK_SIZE
	.align		4
.L_23:
        /*0090*/ 	.byte	0x04, 0x12
        /*0092*/ 	.short	(.L_25 - .L_24)
	.align		4
.L_24:
        /*0094*/ 	.word	index@(pack_bits_all_ballot_multi_kernel)
        /*0098*/ 	.word	0x00000000


	//----- nvinfo : EIATTR_MIN_STACK_SIZE
	.align		4
.L_25:
        /*009c*/ 	.byte	0x04, 0x12
        /*009e*/ 	.short	(.L_27 - .L_26)
	.align		4
.L_26:
        /*00a0*/ 	.word	index@(ewah_decompress_kernel)
        /*00a4*/ 	.word	0x00000000


	//----- nvinfo : EIATTR_MIN_STACK_SIZE
	.align		4
.L_27:
        /*00a8*/ 	.byte	0x04, 0x12
        /*00aa*/ 	.short	(.L_29 - .L_28)
	.align		4
.L_28:
        /*00ac*/ 	.word	index@(scatter_set_double_kernel)
        /*00b0*/ 	.word	0x00000000


	//----- nvinfo : EIATTR_MIN_STACK_SIZE
	.align		4
.L_29:
        /*00b4*/ 	.byte	0x04, 0x12
        /*00b6*/ 	.short	(.L_31 - .L_30)
	.align		4
.L_30:
        /*00b8*/ 	.word	index@(popcount_multiquery_optimized_kernel)
        /*00bc*/ 	.word	0x00000000


	//----- nvinfo : EIATTR_MIN_STACK_SIZE
	.align		4
.L_31:
        /*00c0*/ 	.byte	0x04, 0x12
        /*00c2*/ 	.short	(.L_33 - .L_32)
	.align		4
.L_32:
        /*00c4*/ 	.word	index@(pack_queries_batched_kernel)
        /*00c8*/ 	.word	0x00000000


	//----- nvinfo : EIATTR_MIN_STACK_SIZE
	.align		4
.L_33:
        /*00cc*/ 	.byte	0x04, 0x12
        /*00ce*/ 	.short	(.L_35 - .L_34)
	.align		4
.L_34:
        /*00d0*/ 	.word	index@(popcount_weighted_optimized_kernel)
        /*00d4*/ 	.word	0x00000000
.L_35:


//--------------------- .nv.compat                --------------------------
	.section	.nv.compat,"",@"SHT_CUDA_COMPAT_INFO"
	.align	4
        /*0000*/ 	.byte	0x02, 0x09, 0x00, 0x00, 0x02, 0x02, 0x01, 0x00, 0x02, 0x05, 0x05, 0x00, 0x03, 0x07, 0x01, 0x01
        /*0010*/ 	.byte	0x02, 0x03, 0x00, 0x00, 0x02, 0x06, 0x01, 0x00, 0x04, 0x0b, 0x08, 0x00, 0x01, 0x00, 0x00, 0x00
        /*0020*/ 	.byte	0x00, 0x00, 0x00, 0x00


//--------------------- .nv.info.pack_bits_all_ballot_multi_kernel --------------------------
	.section	.nv.info.pack_bits_all_ballot_multi_kernel,"",@"SHT_CUDA_INFO"
	.sectionflags	@""
	.align	4


	//----- nvinfo : EIATTR_CUDA_API_VERSION
	.align		4
        /*0000*/ 	.byte	0x04, 0x37
        /*0002*/ 	.short	(.L_37 - .L_36)
.L_36:
        /*0004*/ 	.word	0x00000082


	//----- nvinfo : EIATTR_KPARAM_INFO
	.align		4
.L_37:
        /*0008*/ 	.byte	0x04, 0x17
        /*000a*/ 	.short	(.L_39 - .L_38)
.L_38:
        /*000c*/ 	.word	0x00000000
        /*0010*/ 	.short	0x0005
        /*0012*/ 	.short	0x0020
        /*0014*/ 	.byte	0x00, 0xf5, 0x21, 0x00


	//----- nvinfo : EIATTR_KPARAM_INFO
	.align		4
.L_39:
        /*0018*/ 	.byte	0x04, 0x17
        /*001a*/ 	.short	(.L_41 - .L_40)
.L_40:
        /*001c*/ 	.word	0x00000000
        /*0020*/ 	.short	0x0004
        /*0022*/ 	.short	0x0018
        /*0024*/ 	.byte	0x00, 0xf0, 0x21, 0x00


	//----- nvinfo : EIATTR_KPARAM_INFO
	.align		4
.L_41:
        /*0028*/ 	.byte	0x04, 0x17
        /*002a*/ 	.short	(.L_43 - .L_42)
.L_42:
        /*002c*/ 	.word	0x00000000
        /*0030*/ 	.short	0x0003
        /*0032*/ 	.short	0x0014
        /*0034*/ 	.byte	0x00, 0xf0, 0x11, 0x00


	//----- nvinfo : EIATTR_KPARAM_INFO
	.align		4
.L_43:
        /*0038*/ 	.byte	0x04, 0x17
        /*003a*/ 	.short	(.L_45 - .L_44)
.L_44:
        /*003c*/ 	.word	0x00000000
        /*0040*/ 	.short	0x0002
        /*0042*/ 	.short	0x0010
        /*0044*/ 	.byte	0x00, 0xf0, 0x11, 0x00


	//----- nvinfo : EIATTR_KPARAM_INFO
	.align		4
.L_45:
        /*0048*/ 	.byte	0x04, 0x17
        /*004a*/ 	.short	(.L_47 - .L_46)
.L_46:
        /*004c*/ 	.word	0x00000000
        /*0050*/ 	.short	0x0001
        /*0052*/ 	.short	0x0008
        /*0054*/ 	.byte	0x00, 0xf0, 0x21, 0x00


	//----- nvinfo : EIATTR_KPARAM_INFO
	.align		4
.L_47:
        /*0058*/ 	.byte	0x04, 0x17
        /*005a*/ 	.short	(.L_49 - .L_48)
.L_48:
        /*005c*/ 	.word	0x00000000
        /*0060*/ 	.short	0x0000
        /*0062*/ 	.short	0x0000
        /*0064*/ 	.byte	0x00, 0xf5, 0x21, 0x00


	//----- nvinfo : EIATTR_SPARSE_MMA_MASK
	.align		4
.L_49:
        /*0068*/ 	.byte	0x03, 0x50
        /*006a*/ 	.short	0x0000


	//----- nvinfo : EIATTR_MAXREG_COUNT
	.align		4
        /*006c*/ 	.byte	0x03, 0x1b
        /*006e*/ 	.short	0x00ff


	//----- nvinfo : EIATTR_MERCURY_ISA_VERSION
	.align		4
        /*0070*/ 	.byte	0x03, 0x5f
        /*0072*/ 	.short	0x0101


	//----- nvinfo : EIATTR_COOP_GROUP_MASK_REGIDS
	.align		4
        /*0074*/ 	.byte	0x04, 0x29
        /*0076*/ 	.short	(.L_51 - .L_50)


	//   ....[0]....
.L_50:
        /*0078*/ 	.word	0xffffffff


	//   ....[1]....
        /*007c*/ 	.word	0xffffffff


	//----- nvinfo : EIATTR_COOP_GROUP_INSTR_OFFSETS
	.align		4
.L_51:
        /*0080*/ 	.byte	0x04, 0x28
        /*0082*/ 	.short	(.L_53 - .L_52)


	//   ....[0]....
.L_52:
        /*0084*/ 	.word	0x00000340


	//   ....[1]....
        /*0088*/ 	.word	0x00000350


	//----- nvinfo : EIATTR_VRC_CTA_INIT_COUNT
	.align		4
.L_53:
        /*008c*/ 	.byte	0x02, 0x4a
	.zero		1
	.zero		1


	//----- nvinfo : EIATTR_EXIT_INSTR_OFFSETS
	.align		4
        /*0090*/ 	.byte	0x04, 0x1c
        /*0092*/ 	.short	(.L_55 - .L_54)


	//   ....[0]....
.L_54:
        /*0094*/ 	.word	0x00000040


	//   ....[1]....
        /*0098*/ 	.word	0x000000d0


	//   ....[2]....
        /*009c*/ 	.word	0x00000360


	//   ....[3]....
        /*00a0*/ 	.word	0x000003d0


	//----- nvinfo : EIATTR_CRS_STACK_SIZE
	.align		4
.L_55:
        /*00a4*/ 	.byte	0x04, 0x1e
        /*00a6*/ 	.short	(.L_57 - .L_56)
.L_56:
        /*00a8*/ 	.word	0x00000000


	//----- nvinfo : EIATTR_CBANK_PARAM_SIZE
	.align		4
.L_57:
        /*00ac*/ 	.byte	0x03, 0x19
        /*00ae*/ 	.short	0x0028


	//----- nvinfo : EIATTR_PARAM_CBANK
	.align		4
        /*00b0*/ 	.byte	0x04, 0x0a
        /*00b2*/ 	.short	(.L_59 - .L_58)
	.align		4
.L_58:
        /*00b4*/ 	.word	index@(.nv.constant0.pack_bits_all_ballot_multi_kernel)
        /*00b8*/ 	.short	0x0380
        /*00ba*/ 	.short	0x0028


	//----- nvinfo : EIATTR_SW_WAR
	.align		4
.L_59:
        /*00bc*/ 	.byte	0x04, 0x36
        /*00be*/ 	.short	(.L_61 - .L_60)
.L_60:
        /*00c0*/ 	.word	0x00000008
.L_61:


//--------------------- .nv.info.ewah_decompress_kernel --------------------------
	.section	.nv.info.ewah_decompress_kernel,"",@"SHT_CUDA_INFO"
	.sectionflags	@""
	.align	4


	//----- nvinfo : EIATTR_CUDA_API_VERSION
	.align		4
        /*0000*/ 	.byte	0x04, 0x37
        /*0002*/ 	.short	(.L_63 - .L_62)
.L_62:
        /*0004*/ 	.word	0x00000082


	//----- nvinfo : EIATTR_KPARAM_INFO
	.align		4
.L_63:
        /*0008*/ 	.byte	0x04, 0x17
        /*000a*/ 	.short	(.L_65 - .L_64)
.L_64:
        /*000c*/ 	.word	0x00000000
        /*0010*/ 	.short	0x0003
        /*0012*/ 	.short	0x0010
        /*0014*/ 	.byte	0x00, 0xf5, 0x21, 0x00


	//----- nvinfo : EIATTR_KPARAM_INFO
	.align		4
.L_65:
        /*0018*/ 	.byte	0x04, 0x17
        /*001a*/ 	.short	(.L_67 - .L_66)
.L_66:
        /*001c*/ 	.word	0x00000000
        /*0020*/ 	.short	0x0002
        /*0022*/ 	.short	0x000c
        /*0024*/ 	.byte	0x00, 0xf0, 0x11, 0x00


	//----- nvinfo : EIATTR_KPARAM_INFO
	.align		4
.L_67:
        /*0028*/ 	.byte	0x04, 0x17
        /*002a*/ 	.short	(.L_69 - .L_68)
.L_68:
        /*002c*/ 	.word	0x00000000
        /*0030*/ 	.short	0x0001
        /*0032*/ 	.short	0x0008
        /*0034*/ 	.byte	0x00, 0xf0, 0x11, 0x00


	//----- nvinfo : EIATTR_KPARAM_INFO
	.align		4
.L_69:
        /*0038*/ 	.byte	0x04, 0x17
        /*003a*/ 	.short	(.L_71 - .L_70)
.L_70:
        /*003c*/ 	.word	0x00000000
        /*0040*/ 	.short	0x0000
        /*0042*/ 	.short	0x0000
        /*0044*/ 	.byte	0x00, 0xf5, 0x21, 0x00


	//----- nvinfo : EIATTR_SPARSE_MMA_MASK
	.align		4
.L_71:
        /*0048*/ 	.byte	0x03, 0x50
        /*004a*/ 	.short	0x0000


	//----- nvinfo : EIATTR_MAXREG_COUNT
	.align		4
        /*004c*/ 	.byte	0x03, 0x1b
        /*004e*/ 	.short	0x00ff


	//----- nvinfo : EIATTR_MERCURY_ISA_VERSION
	.align		4
        /*0050*/ 	.byte	0x03, 0x5f
        /*0052*/ 	.short	0x0101


	//----- nvinfo : EIATTR_VRC_CTA_INIT_COUNT
	.align		4
        /*0054*/ 	.byte	0x02, 0x4a
	.zero		1
	.zero		1


	//----- nvinfo : EIATTR_EXIT_INSTR_OFFSETS
	.align		4
        /*0058*/ 	.byte	0x04, 0x1c
        /*005a*/ 	.short	(.L_73 - .L_72)


	//   ....[0]....
.L_72:
        /*005c*/ 	.word	0x00000030


	//   ....[1]....
        /*0060*/ 	.word	0x000003c0


	//   ....[2]....
        /*0064*/ 	.word	0x000005d0


	//   ....[3]....
        /*0068*/ 	.word	0x000006d0


	//   ....[4]....
        /*006c*/ 	.word	0x00000790


	//   ....[5]....
        /*0070*/ 	.word	0x00000820


	//----- nvinfo : EIATTR_CBANK_PARAM_SIZE
	.align		4
.L_73:
        /*0074*/ 	.byte	0x03, 0x19
        /*0076*/ 	.short	0x0018


	//----- nvinfo : EIATTR_PARAM_CBANK
	.align		4
        /*0078*/ 	.byte	0x04, 0x0a
        /*007a*/ 	.short	(.L_75 - .L_74)
	.align		4
.L_74:
        /*007c*/ 	.word	index@(.nv.constant0.ewah_decompress_kernel)
        /*0080*/ 	.short	0x0380
        /*0082*/ 	.short	0x0018


	//----- nvinfo : EIATTR_SW_WAR
	.align		4
.L_75:
        /*0084*/ 	.byte	0x04, 0x36
        /*0086*/ 	.short	(.L_77 - .L_76)
.L_76:
        /*0088*/ 	.word	0x00000008
.L_77:


//--------------------- .nv.info.scatter_set_double_kernel --------------------------
	.section	.nv.info.scatter_set_double_kernel,"",@"SHT_CUDA_INFO"
	.sectionflags	@""
	.align	4


	//----- nvinfo : EIATTR_CUDA_API_VERSION
	.align		4
        /*0000*/ 	.byte	0x04, 0x37
        /*0002*/ 	.short	(.L_79 - .L_78)
.L_78:
        /*0004*/ 	.word	0x00000082


	//----- nvinfo : EIATTR_KPARAM_INFO
	.align		4
.L_79:
        /*0008*/ 	.byte	0x04, 0x17
        /*000a*/ 	.short	(.L_81 - .L_80)
.L_80:
        /*000c*/ 	.word	0x00000000
        /*0010*/ 	.short	0x0003
        /*0012*/ 	.short	0x0018
        /*0014*/ 	.byte	0x00, 0xf5, 0x21, 0x00


	//----- nvinfo : EIATTR_KPARAM_INFO
	.align		4
.L_81:
        /*0018*/ 	.byte	0x04, 0x17
        /*001a*/ 	.short	(.L_83 - .L_82)
.L_82:
        /*001c*/ 	.word	0x00000000
        /*0020*/ 	.short	0x0002
        /*0022*/ 	.short	0x0010
        /*0024*/ 	.byte	0x00, 0xf0, 0x11, 0x00


	//----- nvinfo : EIATTR_KPARAM_INFO
	.align		4
.L_83:
        /*0028*/ 	.byte	0x04, 0x17
        /*002a*/ 	.short	(.L_85 - .L_84)
.L_84:
        /*002c*/ 	.word	0x00000000
        /*0030*/ 	.short	0x0001
        /*0032*/ 	.short	0x0008
        /*0034*/ 	.byte	0x00, 0xf5, 0x21, 0x00


	//----- nvinfo : EIATTR_KPARAM_INFO
	.align		4
.L_85:
        /*0038*/ 	.byte	0x04, 0x17
        /*003a*/ 	.short	(.L_87 - .L_86)
.L_86:
        /*003c*/ 	.word	0x00000000
        /*0040*/ 	.short	0x0000
        /*0042*/ 	.short	0x0000
        /*0044*/ 	.byte	0x00, 0xf5, 0x21, 0x00


	//----- nvinfo : EIATTR_SPARSE_MMA_MASK
	.align		4
.L_87:
        /*0048*/ 	.byte	0x03, 0x50
        /*004a*/ 	.short	0x0000


	//----- nvinfo : EIATTR_MAXREG_COUNT
	.align		4
        /*004c*/ 	.byte	0x03, 0x1b
        /*004e*/ 	.short	0x00ff


	//----- nvinfo : EIATTR_MERCURY_ISA_VERSION
	.align		4
        /*0050*/ 	.byte	0x03, 0x5f
        /*0052*/ 	.short	0x0101


	//----- nvinfo : EIATTR_VRC_CTA_INIT_COUNT
	.align		4
        /*0054*/ 	.byte	0x02, 0x4a
	.zero		1
	.zero		1


	//----- nvinfo : EIATTR_EXIT_INSTR_OFFSETS
	.align		4
        /*0058*/ 	.byte	0x04, 0x1c
        /*005a*/ 	.short	(.L_89 - .L_88)


	//   ....[0]....
.L_88:
        /*005c*/ 	.word	0x00000070


	//   ....[1]....
        /*0060*/ 	.word	0x00000130


	//----- nvinfo : EIATTR_CBANK_PARAM_SIZE
	.align		4
.L_89:
        /*0064*/ 	.byte	0x03, 0x19
        /*0066*/ 	.short	0x0020


	//----- nvinfo : EIATTR_PARAM_CBANK
	.align		4
        /*0068*/ 	.byte	0x04, 0x0a
        /*006a*/ 	.short	(.L_91 - .L_90)
	.align		4
.L_90:
        /*006c*/ 	.word	index@(.nv.constant0.scatter_set_double_kernel)
        /*0070*/ 	.short	0x0380
        /*0072*/ 	.short	0x0020


	//----- nvinfo : EIATTR_SW_WAR
	.align		4
.L_91:
        /*0074*/ 	.byte	0x04, 0x36
        /*0076*/ 	.short	(.L_93 - .L_92)
.L_92:
        /*0078*/ 	.word	0x00000008
.L_93:


//--------------------- .nv.info.popcount_multiquery_optimized_kernel --------------------------
	.section	.nv.info.popcount_multiquery_optimized_kernel,"",@"SHT_CUDA_INFO"
	.sectionflags	@""
	.align	4


	//----- nvinfo : EIATTR_CUDA_API_VERSION
	.align		4
        /*0000*/ 	.byte	0x04, 0x37
        /*0002*/ 	.short	(.L_95 - .L_94)
.L_94:
        /*0004*/ 	.word	0x00000082


	//----- nvinfo : EIATTR_KPARAM_INFO
	.align		4
.L_95:
        /*0008*/ 	.byte	0x04, 0x17
        /*000a*/ 	.short	(.L_97 - .L_96)
.L_96:
        /*000c*/ 	.word	0x00000000
        /*0010*/ 	.short	0x000a
        /*0012*/ 	.short	0x0040
        /*0014*/ 	.byte	0x00, 0xf5, 0x21, 0x00


	//----- nvinfo : EIATTR_KPARAM_INFO
	.align		4
.L_97:
        /*0018*/ 	.byte	0x04, 0x17
        /*001a*/ 	.short	(.L_99 - .L_98)
.L_98:
        /*001c*/ 	.word	0x00000000
        /*0020*/ 	.short	0x0009
        /*0022*/ 	.short	0x0038
        /*0024*/ 	.byte	0x00, 0xf0, 0x21, 0x00


	//----- nvinfo : EIATTR_KPARAM_INFO
	.align		4
.L_99:
        /*0028*/ 	.byte	0x04, 0x17
        /*002a*/ 	.short	(.L_101 - .L_100)
.L_100:
        /*002c*/ 	.word	0x00000000
        /*0030*/ 	.short	0x0008
        /*0032*/ 	.short	0x0034
        /*0034*/ 	.byte	0x00, 0xf0, 0x11, 0x00


	//----- nvinfo : EIATTR_KPARAM_INFO
	.align		4
.L_101:
        /*0038*/ 	.byte	0x04, 0x17
        /*003a*/ 	.short	(.L_103 - .L_102)
.L_102:
        /*003c*/ 	.word	0x00000000
        /*0040*/ 	.short	0x0007
        /*0042*/ 	.short	0x0030
        /*0044*/ 	.byte	0x00, 0xf0, 0x11, 0x00


	//----- nvinfo : EIATTR_KPARAM_INFO
	.align		4
.L_103:
        /*0048*/ 	.byte	0x04, 0x17
        /*004a*/ 	.short	(.L_105 - .L_104)
.L_104:
        /*004c*/ 	.word	0x00000000
        /*0050*/ 	.short	0x0006
        /*0052*/ 	.short	0x0028
        /*0054*/ 	.byte	0x00, 0xf5, 0x21, 0x00


	//----- nvinfo : EIATTR_KPARAM_INFO
	.align		4
.L_105:
        /*0058*/ 	.byte	0x04, 0x17
        /*005a*/ 	.short	(.L_107 - .L_106)
.L_106:
        /*005c*/ 	.word	0x00000000
        /*0060*/ 	.short	0x0005
        /*0062*/ 	.short	0x0020
        /*0064*/ 	.byte	0x00, 0xf5, 0x21, 0x00


	//----- nvinfo : EIATTR_KPARAM_INFO
	.align		4
.L_107:
        /*0068*/ 	.byte	0x04, 0x17
        /*006a*/ 	.short	(.L_109 - .L_108)
.L_108:
        /*006c*/ 	.word	0x00000000
        /*0070*/ 	.short	0x0004
        /*0072*/ 	.short	0x001c
        /*0074*/ 	.byte	0x00, 0xf0, 0x11, 0x00


	//----- nvinfo : EIATTR_KPARAM_INFO
	.align		4
.L_109:
        /*0078*/ 	.byte	0x04, 0x17
        /*007a*/ 	.short	(.L_111 - .L_110)
.L_110:
        /*007c*/ 	.word	0x00000000
        /*0080*/ 	.short	0x0003
        /*0082*/ 	.short	0x0018
        /*0084*/ 	.byte	0x00, 0xf0, 0x11, 0x00


	//----- nvinfo : EIATTR_KPARAM_INFO
	.align		4
.L_111:
        /*0088*/ 	.byte	0x04, 0x17
        /*008a*/ 	.short	(.L_113 - .L_112)
.L_112:
        /*008c*/ 	.word	0x00000000
        /*0090*/ 	.short	0x0002
        /*0092*/ 	.short	0x0010
        /*0094*/ 	.byte	0x00, 0xf5, 0x21, 0x00


	//----- nvinfo : EIATTR_KPARAM_INFO
	.align		4
.L_113:
        /*0098*/ 	.byte	0x04, 0x17
        /*009a*/ 	.short	(.L_115 - .L_114)
.L_114:
        /*009c*/ 	.word	0x00000000
        /*00a0*/ 	.short	0x0001
        /*00a2*/ 	.short	0x0008
        /*00a4*/ 	.byte	0x00, 0xf5, 0x21, 0x00


	//----- nvinfo : EIATTR_KPARAM_INFO
	.align		4
.L_115:
        /*00a8*/ 	.byte	0x04, 0x17
        /*00aa*/ 	.short	(.L_117 - .L_116)
.L_116:
        /*00ac*/ 	.word	0x00000000
        /*00b0*/ 	.short	0x0000
        /*00b2*/ 	.short	0x0000
        /*00b4*/ 	.byte	0x00, 0xf5, 0x21, 0x00


	//----- nvinfo : EIATTR_SPARSE_MMA_MASK
	.align		4
.L_117:
        /*00b8*/ 	.byte	0x03, 0x50
        /*00ba*/ 	.short	0x0000


	//----- nvinfo : EIATTR_MAXREG_COUNT
	.align		4
        /*00bc*/ 	.byte	0x03, 0x1b
        /*00be*/ 	.short	0x00ff


	//----- nvinfo : EIATTR_NUM_BARRIERS
	.align		4
        /*00c0*/ 	.byte	0x02, 0x4c
        /*00c2*/ 	.byte	0x01
	.zero		1


	//----- nvinfo : EIATTR_MERCURY_ISA_VERSION
	.align		4
        /*00c4*/ 	.byte	0x03, 0x5f
        /*00c6*/ 	.short	0x0101


	//----- nvinfo : EIATTR_COOP_GROUP_MASK_REGIDS
	.align		4
        /*00c8*/ 	.byte	0x04, 0x29
        /*00ca*/ 	.short	(.L_119 - .L_118)


	//   ....[0]....
.L_118:
        /*00cc*/ 	.word	0xffffffff


	//   ....[1]....
        /*00d0*/ 	.word	0xffffffff


	//   ....[2]....
        /*00d4*/ 	.word	0xffffffff


	//   ....[3]....
        /*00d8*/ 	.word	0xffffffff


	//   ....[4]....
        /*00dc*/ 	.word	0xffffffff


	//   ....[5]....
        /*00e0*/ 	.word	0xffffffff


	//   ....[6]....
        /*00e4*/ 	.word	0xffffffff


	//   ....[7]....
        /*00e8*/ 	.word	0xffffffff


	//   ....[8]....
        /*00ec*/ 	.word	0xffffffff


	//   ....[9]....
        /*00f0*/ 	.word	0xffffffff


	//   ....[10]....
        /*00f4*/ 	.word	0xffffffff


	//   ....[11]....
        /*00f8*/ 	.word	0xffffffff


	//   ....[12]....
        /*00fc*/ 	.word	0xffffffff


	//   ....[13]....
        /*0100*/ 	.word	0xffffffff


	//   ....[14]....
        /*0104*/ 	.word	0xffffffff


	//   ....[15]....
        /*0108*/ 	.word	0xffffffff


	//   ....[16]....
        /*010c*/ 	.word	0xffffffff


	//   ....[17]....
        /*0110*/ 	.word	0xffffffff


	//   ....[18]....
        /*0114*/ 	.word	0xffffffff


	//   ....[19]....
        /*0118*/ 	.word	0xffffffff


	//   ....[20]....
        /*011c*/ 	.word	0xffffffff


	//   ....[21]....
        /*0120*/ 	.word	0xffffffff


	//   ....[22]....
        /*0124*/ 	.word	0xffffffff


	//   ....[23]....
        /*0128*/ 	.word	0xffffffff


	//   ....[24]....
        /*012c*/ 	.word	0xffffffff


	//   ....[25]....
        /*0130*/ 	.word	0xffffffff


	//   ....[26]....
        /*0134*/ 	.word	0xffffffff


	//   ....[27]....
        /*0138*/ 	.word	0xffffffff


	//   ....[28]....
        /*013c*/ 	.word	0xffffffff


	//   ....[29]....
        /*0140*/ 	.word	0xffffffff


	//----- nvinfo : EIATTR_COOP_GROUP_INSTR_OFFSETS
	.align		4
.L_119:
        /*0144*/ 	.byte	0x04, 0x28
        /*0146*/ 	.short	(.L_121 - .L_120)


	//   ....[0]....
.L_120:
        /*0148*/ 	.word	0x00000b90


	//   ....[1]....
        /*014c*/ 	.word	0x00000ba0


	//   ....[2]....
        /*0150*/ 	.word	0x00000bd0


	//   ....[3]....
        /*0154*/ 	.word	0x00000be0


	//   ....[4]....
        /*0158*/ 	.word	0x00000c10


	//   ....[5]....
        /*015c*/ 	.word	0x00000c20


	//   ....[6]....
        /*0160*/ 	.word	0x00000c50


	//   ....[7]....
        /*0164*/ 	.word	0x00000c60


	//   ....[8]....
        /*0168*/ 	.word	0x00000c90


	//   ....[9]....
        /*016c*/ 	.word	0x00000ca0


	//   ....[10]....
        /*0170*/ 	.word	0x00000d70


	//   ....[11]....
        /*0174*/ 	.word	0x00000da0


	//   ....[12]....
        /*0178*/ 	.word	0x00000de0


	//   ....[13]....
        /*017c*/ 	.word	0x00000df0


	//   ....[14]....
        /*0180*/ 	.word	0x00000e40


	//   ....[15]....
        /*0184*/ 	.word	0x00000e50


	//   ....[16]....
        /*0188*/ 	.word	0x00000eb0


	//   ....[17]....
        /*018c*/ 	.word	0x00000ed0


	//   ....[18]....
        /*0190*/ 	.word	0x00000ef0


	//   ....[19]....
        /*0194*/ 	.word	0x00000f00


	//   ....[20]....
        /*0198*/ 	.word	0x00000f80


	//   ....[21]....
        /*019c*/ 	.word	0x00000fa0


	//   ....[22]....
        /*01a0*/ 	.word	0x00000fc0


	//   ....[23]....
        /*01a4*/ 	.word	0x00000fd0


	//   ....[24]....
        /*01a8*/ 	.word	0x00000ff0


	//   ....[25]....
        /*01ac*/ 	.word	0x00001000


	//   ....[26]....
        /*01b0*/ 	.word	0x00001020


	//   ....[27]....
        /*01b4*/ 	.word	0x00001030


	//   ....[28]....
        /*01b8*/ 	.word	0x00001050


	//   ....[29]....
        /*01bc*/ 	.word	0x00001060


	//----- nvinfo : EIATTR_VRC_CTA_INIT_COUNT
	.align		4
.L_121:
        /*01c0*/ 	.byte	0x02, 0x4a
	.zero		1
	.zero		1


	//----- nvinfo : EIATTR_EXIT_INSTR_OFFSETS
	.align		4
        /*01c4*/ 	.byte	0x04, 0x1c
        /*01c6*/ 	.short	(.L_123 - .L_122)


	//   ....[0]....
.L_122:
        /*01c8*/ 	.word	0x00000240


	//   ....[1]....
        /*01cc*/ 	.word	0x00000f70


	//   ....[2]....
        /*01d0*/ 	.word	0x00001070


	//   ....[3]....
        /*01d4*/ 	.word	0x00001150


	//----- nvinfo : EIATTR_CRS_STACK_SIZE
	.align		4
.L_123:
        /*01d8*/ 	.byte	0x04, 0x1e
        /*01da*/ 	.short	(.L_125 - .L_124)
.L_124:
        /*01dc*/ 	.word	0x00000000


	//----- nvinfo : EIATTR_CBANK_PARAM_SIZE
	.align		4
.L_125:
        /*01e0*/ 	.byte	0x03, 0x19
        /*01e2*/ 	.short	0x0048


	//----- nvinfo : EIATTR_PARAM_CBANK
	.align		4
        /*01e4*/ 	.byte	0x04, 0x0a
        /*01e6*/ 	.short	(.L_127 - .L_126)
	.align		4
.L_126:
        /*01e8*/ 	.word	index@(.nv.constant0.popcount_multiquery_optimized_kernel)
        /*01ec*/ 	.short	0x0380
        /*01ee*/ 	.short	0x0048


	//----- nvinfo : EIATTR_SW_WAR
	.align		4
.L_127:
        /*01f0*/ 	.byte	0x04, 0x36
        /*01f2*/ 	.short	(.L_129 - .L_128)
.L_128:
        /*01f4*/ 	.word	0x00000008
.L_129:


//--------------------- .nv.info.pack_queries_batched_kernel --------------------------
	.section	.nv.info.pack_queries_batched_kernel,"",@"SHT_CUDA_INFO"
	.sectionflags	@""
	.align	4


	//----- nvinfo : EIATTR_CUDA_API_VERSION
	.align		4
        /*0000*/ 	.byte	0x04, 0x37
        /*0002*/ 	.short	(.L_131 - .L_130)
.L_130:
        /*0004*/ 	.word	0x00000082


	//----- nvinfo : EIATTR_KPARAM_INFO
	.align		4
.L_131:
        /*0008*/ 	.byte	0x04, 0x17
        /*000a*/ 	.short	(.L_133 - .L_132)
.L_132:
        /*000c*/ 	.word	0x00000000
        /*0010*/ 	.short	0x0006
        /*0012*/ 	.short	0x0028
        /*0014*/ 	.byte	0x00, 0xf5, 0x21, 0x00


	//----- nvinfo : EIATTR_KPARAM_INFO
	.align		4
.L_133:
        /*0018*/ 	.byte	0x04, 0x17
        /*001a*/ 	.short	(.L_135 - .L_134)
.L_134:
        /*001c*/ 	.word	0x00000000
        /*0020*/ 	.short	0x0005
        /*0022*/ 	.short	0x0020
        /*0024*/ 	.byte	0x00, 0xf0, 0x21, 0x00


	//----- nvinfo : EIATTR_KPARAM_INFO
	.align		4
.L_135:
        /*0028*/ 	.byte	0x04, 0x17
        /*002a*/ 	.short	(.L_137 - .L_136)
.L_136:
        /*002c*/ 	.word	0x00000000
        /*0030*/ 	.short	0x0004
        /*0032*/ 	.short	0x001c
        /*0034*/ 	.byte	0x00, 0xf0, 0x11, 0x00


	//----- nvinfo : EIATTR_KPARAM_INFO
	.align		4
.L_137:
        /*0038*/ 	.byte	0x04, 0x17
        /*003a*/ 	.short	(.L_139 - .L_138)
.L_138:
        /*003c*/ 	.word	0x00000000
        /*0040*/ 	.short	0x0003
        /*0042*/ 	.short	0x0018
        /*0044*/ 	.byte	0x00, 0xf0, 0x11, 0x00


	//----- nvinfo : EIATTR_KPARAM_INFO
	.align		4
.L_139:
        /*0048*/ 	.byte	0x04, 0x17
        /*004a*/ 	.short	(.L_141 - .L_140)
.L_140:
        /*004c*/ 	.word	0x00000000
        /*0050*/ 	.short	0x0002
        /*0052*/ 	.short	0x0010
        /*0054*/ 	.byte	0x00, 0xf0, 0x21, 0x00


	//----- nvinfo : EIATTR_KPARAM_INFO
	.align		4
.L_141:
        /*0058*/ 	.byte	0x04, 0x17
        /*005a*/ 	.short	(.L_143 - .L_142)
.L_142:
        /*005c*/ 	.word	0x00000000
        /*0060*/ 	.short	0x0001
        /*0062*/ 	.short	0x0008
        /*0064*/ 	.byte	0x00, 0xf0, 0x11, 0x00


	//----- nvinfo : EIATTR_KPARAM_INFO
	.align		4
.L_143:
        /*0068*/ 	.byte	0x04, 0x17
        /*006a*/ 	.short	(.L_145 - .L_144)
.L_144:
        /*006c*/ 	.word	0x00000000
        /*0070*/ 	.short	0x0000
        /*0072*/ 	.short	0x0000
        /*0074*/ 	.byte	0x00, 0xf5, 0x21, 0x00


	//----- nvinfo : EIATTR_SPARSE_MMA_MASK
	.align		4
.L_145:
        /*0078*/ 	.byte	0x03, 0x50
        /*007a*/ 	.short	0x0000


	//----- nvinfo : EIATTR_MAXREG_COUNT
	.align		4
        /*007c*/ 	.byte	0x03, 0x1b
        /*007e*/ 	.short	0x00ff


	//----- nvinfo : EIATTR_MERCURY_ISA_VERSION
	.align		4
        /*0080*/ 	.byte	0x03, 0x5f
        /*0082*/ 	.short	0x0101


	//----- nvinfo : EIATTR_COOP_GROUP_MASK_REGIDS
	.align		4
        /*0084*/ 	.byte	0x04, 0x29
        /*0086*/ 	.short	(.L_147 - .L_146)


	//   ....[0]....
.L_146:
        /*0088*/ 	.word	0xffffffff


	//   ....[1]....
        /*008c*/ 	.word	0xffffffff


	//   ....[2]....
        /*0090*/ 	.word	0xffffffff


	//   ....[3]....
        /*0094*/ 	.word	0xffffffff


	//   ....[4]....
        /*0098*/ 	.word	0xffffffff


	//   ....[5]....
        /*009c*/ 	.word	0xffffffff


	//   ....[6]....
        /*00a0*/ 	.word	0xffffffff


	//   ....[7]....
        /*00a4*/ 	.word	0xffffffff


	//   ....[8]....
        /*00a8*/ 	.word	0xffffffff


	//   ....[9]....
        /*00ac*/ 	.word	0xffffffff


	//   ....[10]....
        /*00b0*/ 	.word	0xffffffff


	//   ....[11]....
        /*00b4*/ 	.word	0xffffffff


	//   ....[12]....
        /*00b8*/ 	.word	0xffffffff


	//   ....[13]....
        /*00bc*/ 	.word	0xffffffff


	//   ....[14]....
        /*00c0*/ 	.word	0x05000010


	//   ....[15]....
        /*00c4*/ 	.word	0x05000010


	//   ....[16]....
        /*00c8*/ 	.word	0x05000010


	//   ....[17]....
        /*00cc*/ 	.word	0x05000010


	//   ....[18]....
        /*00d0*/ 	.word	0x05000010


	//   ....[19]....
        /*00d4*/ 	.word	0x05000010


	//   ....[20]....
        /*00d8*/ 	.word	0x05000010


	//   ....[21]....
        /*00dc*/ 	.word	0x05000010


	//   ....[22]....
        /*00e0*/ 	.word	0x05000010


	//   ....[23]....
        /*00e4*/ 	.word	0x05000010


	//   ....[24]....
        /*00e8*/ 	.word	0x05000010


	//   ....[25]....
        /*00ec*/ 	.word	0x05000010


	//   ....[26]....
        /*00f0*/ 	.word	0x05000010


	//   ....[27]....
        /*00f4*/ 	.word	0x05000010


	//----- nvinfo : EIATTR_COOP_GROUP_INSTR_OFFSETS
	.align		4
.L_147:
        /*00f8*/ 	.byte	0x04, 0x28
        /*00fa*/ 	.short	(.L_149 - .L_148)


	//   ....[0]....
.L_148:
        /*00fc*/ 	.word	0x00000700


	//   ....[1]....
        /*0100*/ 	.word	0x00000710


	//   ....[2]....
        /*0104*/ 	.word	0x000008f0


	//   ....[3]....
        /*0108*/ 	.word	0x00000900


	//   ....[4]....
        /*010c*/ 	.word	0x00000ae0


	//   ....[5]....
        /*0110*/ 	.word	0x00000af0


	//   ....[6]....
        /*0114*/ 	.word	0x00000d80


	//   ....[7]....
        /*0118*/ 	.word	0x00000d90


	//   ....[8]....
        /*011c*/ 	.word	0x00001170


	//   ....[9]....
        /*0120*/ 	.word	0x00001180


	//   ....[10]....
        /*0124*/ 	.word	0x00001490


	//   ....[11]....
        /*0128*/ 	.word	0x000014a0


	//   ....[12]....
        /*012c*/ 	.word	0x000017a0


	//   ....[13]....
        /*0130*/ 	.word	0x000017b0


	//   ....[14]....
        /*0134*/ 	.word	0x00001970


	//   ....[15]....
        /*0138*/ 	.word	0x000019e0


	//   ....[16]....
        /*013c*/ 	.word	0x00001a50


	//   ....[17]....
        /*0140*/ 	.word	0x00001ac0


	//   ....[18]....
        /*0144*/ 	.word	0x00001b30


	//   ....[19]....
        /*0148*/ 	.word	0x00001ba0


	//   ....[20]....
        /*014c*/ 	.word	0x00001c10


	//   ....[21]....
        /*0150*/ 	.word	0x00001c80


	//   ....[22]....
        /*0154*/ 	.word	0x00001cf0


	//   ....[23]....
        /*0158*/ 	.word	0x00001d60


	//   ....[24]....
        /*015c*/ 	.word	0x00001dc0


	//   ....[25]....
        /*0160*/ 	.word	0x00001e30


	//   ....[26]....
        /*0164*/ 	.word	0x00001e90


	//   ....[27]....
        /*0168*/ 	.word	0x00001f00


	//----- nvinfo : EIATTR_VRC_CTA_INIT_COUNT
	.align		4
.L_149:
        /*016c*/ 	.byte	0x02, 0x4a
	.zero		1
	.zero		1


	//----- nvinfo : EIATTR_EXIT_INSTR_OFFSETS
	.align		4
        /*0170*/ 	.byte	0x04, 0x1c
        /*0172*/ 	.short	(.L_151 - .L_150)


	//   ....[0]....
.L_150:
        /*0174*/ 	.word	0x00000040


	//   ....[1]....
        /*0178*/ 	.word	0x00000090


	//   ....[2]....
        /*017c*/ 	.word	0x000000c0


	//   ....[3]....
        /*0180*/ 	.word	0x00001930


	//----- nvinfo : EIATTR_CRS_STACK_SIZE
	.align		4
.L_151:
        /*0184*/ 	.byte	0x04, 0x1e
        /*0186*/ 	.short	(.L_153 - .L_152)
.L_152:
        /*0188*/ 	.word	0x00000000


	//----- nvinfo : EIATTR_CBANK_PARAM_SIZE
	.align		4
.L_153:
        /*018c*/ 	.byte	0x03, 0x19
        /*018e*/ 	.short	0x0030


	//----- nvinfo : EIATTR_PARAM_CBANK
	.align		4
        /*0190*/ 	.byte	0x04, 0x0a
        /*0192*/ 	.short	(.L_155 - .L_154)
	.align		4
.L_154:
        /*0194*/ 	.word	index@(.nv.constant0.pack_queries_batched_kernel)
        /*0198*/ 	.short	0x0380
        /*019a*/ 	.short	0x0030


	//----- nvinfo : EIATTR_SW_WAR
	.align		4
.L_155:
        /*019c*/ 	.byte	0x04, 0x36
        /*019e*/ 	.short	(.L_157 - .L_156)
.L_156:
        /*01a0*/ 	.word	0x00000008
.L_157:


//--------------------- .nv.info.popcount_weighted_optimized_kernel --------------------------
	.section	.nv.info.popcount_weighted_optimized_kernel,"",@"SHT_CUDA_INFO"
	.sectionflags	@""
	.align	4


	//----- nvinfo : EIATTR_CUDA_API_VERSION
	.align		4
        /*0000*/ 	.byte	0x04, 0x37
        /*0002*/ 	.short	(.L_159 - .L_158)
.L_158:
        /*0004*/ 	.word	0x00000082


	//----- nvinfo : EIATTR_KPARAM_INFO
	.align		4
.L_159:
        /*0008*/ 	.byte	0x04, 0x17
        /*000a*/ 	.short	(.L_161 - .L_160)
.L_160:
        /*000c*/ 	.word	0x00000000
        /*0010*/ 	.short	0x0009
        /*0012*/ 	.short	0x0038
        /*0014*/ 	.byte	0x00, 0xf5, 0x21, 0x00


	//----- nvinfo : EIATTR_KPARAM_INFO
	.align		4
.L_161:
        /*0018*/ 	.byte	0x04, 0x17
        /*001a*/ 	.short	(.L_163 - .L_162)
.L_162:
        /*001c*/ 	.word	0x00000000
        /*0020*/ 	.short	0x0008
        /*0022*/ 	.short	0x0030
        /*0024*/ 	.byte	0x00, 0xf0, 0x21, 0x00


	//----- nvinfo : EIATTR_KPARAM_INFO
	.align		4
.L_163:
        /*0028*/ 	.byte	0x04, 0x17
        /*002a*/ 	.short	(.L_165 - .L_164)
.L_164:
        /*002c*/ 	.word	0x00000000
        /*0030*/ 	.short	0x0007
        /*0032*/ 	.short	0x002c
        /*0034*/ 	.byte	0x00, 0xf0, 0x11, 0x00


	//----- nvinfo : EIATTR_KPARAM_INFO
	.align		4
.L_165:
        /*0038*/ 	.byte	0x04, 0x17
        /*003a*/ 	.short	(.L_167 - .L_166)
.L_166:
        /*003c*/ 	.word	0x00000000
        /*0040*/ 	.short	0x0006
        /*0042*/ 	.short	0x0028
        /*0044*/ 	.byte	0x00, 0xf0, 0x11, 0x00


	//----- nvinfo : EIATTR_KPARAM_INFO
	.align		4
.L_167:
        /*0048*/ 	.byte	0x04, 0x17
        /*004a*/ 	.short	(.L_169 - .L_168)
.L_168:
        /*004c*/ 	.word	0x00000000
        /*0050*/ 	.short	0x0005
        /*0052*/ 	.short	0x0020
        /*0054*/ 	.byte	0x00, 0xf5, 0x21, 0x00


	//----- nvinfo : EIATTR_KPARAM_INFO
	.align		4
.L_169:
        /*0058*/ 	.byte	0x04, 0x17
        /*005a*/ 	.short	(.L_171 - .L_170)
.L_170:
        /*005c*/ 	.word	0x00000000
        /*0060*/ 	.short	0x0004
        /*0062*/ 	.short	0x0018
        /*0064*/ 	.byte	0x00, 0xf5, 0x21, 0x00


	//----- nvinfo : EIATTR_KPARAM_INFO
	.align		4
.L_171:
        /*0068*/ 	.byte	0x04, 0x17
        /*006a*/ 	.short	(.L_173 - .L_172)
.L_172:
        /*006c*/ 	.word	0x00000000
        /*0070*/ 	.short	0x0003
        /*0072*/ 	.short	0x0014
        /*0074*/ 	.byte	0x00, 0xf0, 0x11, 0x00


	//----- nvinfo : EIATTR_KPARAM_INFO
	.align		4
.L_173:
        /*0078*/ 	.byte	0x04, 0x17
        /*007a*/ 	.short	(.L_175 - .L_174)
.L_174:
        /*007c*/ 	.word	0x00000000
        /*0080*/ 	.short	0x0002
        /*0082*/ 	.short	0x0010
        /*0084*/ 	.byte	0x00, 0xf0, 0x11, 0x00


	//----- nvinfo : EIATTR_KPARAM_INFO
	.align		4
.L_175:
        /*0088*/ 	.byte	0x04, 0x17
        /*008a*/ 	.short	(.L_177 - .L_176)
.L_176:
        /*008c*/ 	.word	0x00000000
        /*0090*/ 	.short	0x0001
        /*0092*/ 	.short	0x0008
        /*0094*/ 	.byte	0x00, 0xf5, 0x21, 0x00


	//----- nvinfo : EIATTR_KPARAM_INFO
	.align		4
.L_177:
        /*0098*/ 	.byte	0x04, 0x17
        /*009a*/ 	.short	(.L_179 - .L_178)
.L_178:
        /*009c*/ 	.word	0x00000000
        /*00a0*/ 	.short	0x0000
        /*00a2*/ 	.short	0x0000
        /*00a4*/ 	.byte	0x00, 0xf5, 0x21, 0x00


	//----- nvinfo : EIATTR_SPARSE_MMA_MASK
	.align		4
.L_179:
        /*00a8*/ 	.byte	0x03, 0x50
        /*00aa*/ 	.short	0x0000


	//----- nvinfo : EIATTR_MAXREG_COUNT
	.align		4
        /*00ac*/ 	.byte	0x03, 0x1b
        /*00ae*/ 	.short	0x00ff


	//----- nvinfo : EIATTR_NUM_BARRIERS
	.align		4
        /*00b0*/ 	.byte	0x02, 0x4c
        /*00b2*/ 	.byte	0x01
	.zero		1


	//----- nvinfo : EIATTR_MERCURY_ISA_VERSION
	.align		4
        /*00b4*/ 	.byte	0x03, 0x5f
        /*00b6*/ 	.short	0x0101


	//----- nvinfo : EIATTR_COOP_GROUP_MASK_REGIDS
	.align		4
        /*00b8*/ 	.byte	0x04, 0x29
        /*00ba*/ 	.short	(.L_181 - .L_180)


	//   ....[0]....
.L_180:
        /*00bc*/ 	.word	0xffffffff


	//   ....[1]....
        /*00c0*/ 	.word	0xffffffff


	//   ....[2]....
        /*00c4*/ 	.word	0xffffffff


	//   ....[3]....
        /*00c8*/ 	.word	0xffffffff


	//   ....[4]....
        /*00cc*/ 	.word	0xffffffff


	//   ....[5]....
        /*00d0*/ 	.word	0xffffffff


	//   ....[6]....
        /*00d4*/ 	.word	0xffffffff


	//   ....[7]....
        /*00d8*/ 	.word	0xffffffff


	//   ....[8]....
        /*00dc*/ 	.word	0xffffffff


	//   ....[9]....
        /*00e0*/ 	.word	0xffffffff


	//   ....[10]....
        /*00e4*/ 	.word	0xffffffff


	//   ....[11]....
        /*00e8*/ 	.word	0xffffffff


	//   ....[12]....
        /*00ec*/ 	.word	0xffffffff


	//   ....[13]....
        /*00f0*/ 	.word	0xffffffff


	//   ....[14]....
        /*00f4*/ 	.word	0xffffffff


	//   ....[15]....
        /*00f8*/ 	.word	0xffffffff


	//   ....[16]....
        /*00fc*/ 	.word	0xffffffff


	//   ....[17]....
        /*0100*/ 	.word	0xffffffff


	//   ....[18]....
        /*0104*/ 	.word	0xffffffff


	//   ....[19]....
        /*0108*/ 	.word	0xffffffff


	//   ....[20]....
        /*010c*/ 	.word	0xffffffff


	//   ....[21]....
        /*0110*/ 	.word	0xffffffff


	//   ....[22]....
        /*0114*/ 	.word	0xffffffff


	//   ....[23]....
        /*0118*/ 	.word	0xffffffff


	//   ....[24]....
        /*011c*/ 	.word	0xffffffff


	//   ....[25]....
        /*0120*/ 	.word	0xffffffff


	//   ....[26]....
        /*0124*/ 	.word	0xffffffff


	//   ....[27]....
        /*0128*/ 	.word	0xffffffff


	//   ....[28]....
        /*012c*/ 	.word	0xffffffff


	//   ....[29]....
        /*0130*/ 	.word	0xffffffff


	//----- nvinfo : EIATTR_COOP_GROUP_INSTR_OFFSETS
	.align		4
.L_181:
        /*0134*/ 	.byte	0x04, 0x28
        /*0136*/ 	.short	(.L_183 - .L_182)


	//   ....[0]....
.L_182:
        /*0138*/ 	.word	0x00000880


	//   ....[1]....
        /*013c*/ 	.word	0x00000890


	//   ....[2]....
        /*0140*/ 	.word	0x000008c0


	//   ....[3]....
        /*0144*/ 	.word	0x000008d0


	//   ....[4]....
        /*0148*/ 	.word	0x00000900


	//   ....[5]....
        /*014c*/ 	.word	0x00000910


	//   ....[6]....
        /*0150*/ 	.word	0x00000940


	//   ....[7]....
        /*0154*/ 	.word	0x00000950


	//   ....[8]....
        /*0158*/ 	.word	0x00000980


	//   ....[9]....
        /*015c*/ 	.word	0x00000990


	//   ....[10]....
        /*0160*/ 	.word	0x00000a70


	//   ....[11]....
        /*0164*/ 	.word	0x00000aa0


	//   ....[12]....
        /*0168*/ 	.word	0x00000ae0


	//   ....[13]....
        /*016c*/ 	.word	0x00000af0


	//   ....[14]....
        /*0170*/ 	.word	0x00000b40


	//   ....[15]....
        /*0174*/ 	.word	0x00000b50


	//   ....[16]....
        /*0178*/ 	.word	0x00000b90


	//   ....[17]....
        /*017c*/ 	.word	0x00000bb0


	//   ....[18]....
        /*0180*/ 	.word	0x00000be0


	//   ....[19]....
        /*0184*/ 	.word	0x00000c00


	//   ....[20]....
        /*0188*/ 	.word	0x00000c80


	//   ....[21]....
        /*018c*/ 	.word	0x00000ca0


	//   ....[22]....
        /*0190*/ 	.word	0x00000cc0


	//   ....[23]....
        /*0194*/ 	.word	0x00000cd0


	//   ....[24]....
        /*0198*/ 	.word	0x00000cf0


	//   ....[25]....
        /*019c*/ 	.word	0x00000d00


	//   ....[26]....
        /*01a0*/ 	.word	0x00000d20


	//   ....[27]....
        /*01a4*/ 	.word	0x00000d30


	//   ....[28]....
        /*01a8*/ 	.word	0x00000d50


	//   ....[29]....
        /*01ac*/ 	.word	0x00000d60


	//----- nvinfo : EIATTR_VRC_CTA_INIT_COUNT
	.align		4
.L_183:
        /*01b0*/ 	.byte	0x02, 0x4a
	.zero		1
	.zero		1


	//----- nvinfo : EIATTR_EXIT_INSTR_OFFSETS
	.align		4
        /*01b4*/ 	.byte	0x04, 0x1c
        /*01b6*/ 	.short	(.L_185 - .L_184)


	//   ....[0]....
.L_184:
        /*01b8*/ 	.word	0x00000040


	//   ....[1]....
        /*01bc*/ 	.word	0x00000c70


	//   ....[2]....
        /*01c0*/ 	.word	0x00000d70


	//   ....[3]....
        /*01c4*/ 	.word	0x00000e10


	//----- nvinfo : EIATTR_CRS_STACK_SIZE
	.align		4
.L_185:
        /*01c8*/ 	.byte	0x04, 0x1e
        /*01ca*/ 	.short	(.L_187 - .L_186)
.L_186:
        /*01cc*/ 	.word	0x00000000


	//----- nvinfo : EIATTR_CBANK_PARAM_SIZE
	.align		4
.L_187:
        /*01d0*/ 	.byte	0x03, 0x19
        /*01d2*/ 	.short	0x0040


	//----- nvinfo : EIATTR_PARAM_CBANK
	.align		4
        /*01d4*/ 	.byte	0x04, 0x0a
        /*01d6*/ 	.short	(.L_189 - .L_188)
	.align		4
.L_188:
        /*01d8*/ 	.word	index@(.nv.constant0.popcount_weighted_optimized_kernel)
        /*01dc*/ 	.short	0x0380
        /*01de*/ 	.short	0x0040


	//----- nvinfo : EIATTR_SW_WAR
	.align		4
.L_189:
        /*01e0*/ 	.byte	0x04, 0x36
        /*01e2*/ 	.short	(.L_191 - .L_190)
.L_190:
        /*01e4*/ 	.word	0x00000008
.L_191:


//--------------------- .nv.callgraph             --------------------------
	.section	.nv.callgraph,"",@"SHT_CUDA_CALLGRAPH"
	.align	4
	.sectionentsize	8
	.align		4
        /*0000*/ 	.word	0x00000000
	.align		4
        /*0004*/ 	.word	0xffffffff
	.align		4
        /*0008*/ 	.word	0x00000000
	.align		4
        /*000c*/ 	.word	0xfffffffe
	.align		4
        /*0010*/ 	.word	0x00000000
	.align		4
        /*0014*/ 	.word	0xfffffffd
	.align		4
        /*0018*/ 	.word	0x00000000
	.align		4
        /*001c*/ 	.word	0xfffffffc


//--------------------- .text.pack_bits_all_ballot_multi_kernel --------------------------
	.section	.text.pack_bits_all_ballot_multi_kernel,"ax",@progbits
	.align	128
        .global         pack_bits_all_ballot_multi_kernel
        .type           pack_bits_all_ballot_multi_kernel,@function
        .size           pack_bits_all_ballot_multi_kernel,(.L_x_126 - pack_bits_all_ballot_multi_kernel)
        .other          pack_bits_all_ballot_multi_kernel,@"STO_CUDA_ENTRY STV_DEFAULT"
pack_bits_all_ballot_multi_kernel:
.text.pack_bits_all_ballot_multi_kernel:
[----:B------:R-:W-:Y:S08]  /*0000*/  LDC R1, c[0x0][0x37c] ;  /* 0x0000df00ff017b82 */ /* 0x000ff00000000800 */
[----:B------:R-:W0:Y:S08]  /*0010*/  S2UR UR5, SR_CTAID.Y ;  /* 0x00000000000579c3 */ /* 0x000e300000002600 */
[----:B------:R-:W0:Y:S02]  /*0020*/  LDC R0, c[0x0][0x390] ;  /* 0x0000e400ff007b82 */ /* 0x000e240000000800 */
[----:B0-----:R-:W-:-:S13]  /*0030*/  ISETP.LE.AND P0, PT, R0, UR5, PT ;  /* 0x0000000500007c0c */ /* 0x001fda000bf03270 */
[----:B------:R-:W-:Y:S05]  /*0040*/  @P0 EXIT ;  /* 0x000000000000094d */ /* 0x000fea0003800000 */
[----:B------:R-:W0:Y:S01]  /*0050*/  S2R R3, SR_TID.X ;  /* 0x0000000000037919 */ /* 0x000e220000002100 */
[----:B------:R-:W1:Y:S01]  /*0060*/  LDCU UR4, c[0x0][0x360] ;  /* 0x00006c00ff0477ac */ /* 0x000e620008000800 */
[----:B------:R-:W2:Y:S01]  /*0070*/  LDC R9, c[0x0][0x394] ;  /* 0x0000e500ff097b82 */ /* 0x000ea20000000800 */
[----:B------:R-:W3:Y:S01]  /*0080*/  S2R R5, SR_CTAID.X ;  /* 0x0000000000057919 */ /* 0x000ee20000002500 */
[----:B-1----:R-:W-:Y:S01]  /*0090*/  USHF.R.U32.HI UR4, URZ, 0x5, UR4 ;  /* 0x00000005ff047899 */ /* 0x002fe20008011604 */
[----:B0-----:R-:W-:-:S05]  /*00a0*/  SHF.R.U32.HI R2, RZ, 0x5, R3 ;  /* 0x00000005ff027819 */ /* 0x001fca0000011603 */
[----:B---3--:R-:W-:-:S05]  /*00b0*/  IMAD R2, R5, UR4, R2 ;  /* 0x0000000405027c24 */ /* 0x008fca000f8e0202 */
[----:B--2---:R-:W-:-:S13]  /*00c0*/  ISETP.GE.AND P0, PT, R2, R9, PT ;  /* 0x000000090200720c */ /* 0x004fda0003f06270 */
[----:B------:R-:W-:Y:S05]  /*00d0*/  @P0 EXIT ;  /* 0x000000000000094d */ /* 0x000fea0003800000 */
[----:B------:R-:W0:Y:S01]  /*00e0*/  LDCU.128 UR8, c[0x0][0x380] ;  /* 0x00007000ff0877ac */ /* 0x000e220008000c00 */
[----:B------:R-:W-:Y:S01]  /*00f0*/  IMAD.WIDE.U32 R4, R2, 0x40, RZ ;  /* 0x0000004002047825 */ /* 0x000fe200078e00ff */
[----:B------:R-:W-:Y:S01]  /*0100*/  LOP3.LUT R0, R3, 0x1f, RZ, 0xc0, !PT ;  /* 0x0000001f03007812 */ /* 0x000fe200078ec0ff */
[----:B------:R-:W-:Y:S01]  /*0110*/  BSSY.RECONVERGENT B0, `(.L_x_0) ;  /* 0x0000017000007945 */ /* 0x000fe20003800200 */
[----:B------:R-:W1:Y:S01]  /*0120*/  LDCU.64 UR6, c[0x0][0x358] ;  /* 0x00006b00ff0677ac */ /* 0x000e620008000a00 */
[----:B------:R-:W-:Y:S02]  /*0130*/  LOP3.LUT R7, R4, 0x1f, R3, 0xf8, !PT ;  /* 0x0000001f04077812 */ /* 0x000fe400078ef803 */
[----:B------:R-:W-:Y:S02]  /*0140*/  ISETP.NE.AND P4, PT, R0, RZ, PT ;  /* 0x000000ff0000720c */ /* 0x000fe40003f85270 */
[C---:B------:R-:W-:Y:S02]  /*0150*/  IADD3 R4, P0, PT, R7.reuse, 0x20, RZ ;  /* 0x0000002007047810 */ /* 0x040fe40007f1e0ff */
[----:B0-----:R-:W-:-:S02]  /*0160*/  ISETP.GE.U32.AND P2, PT, R7, UR10, PT ;  /* 0x0000000a07007c0c */ /* 0x001fc4000bf46070 */
[----:B------:R-:W-:Y:S01]  /*0170*/  ISETP.GE.U32.AND P1, PT, R4, UR10, PT ;  /* 0x0000000a04007c0c */ /* 0x000fe2000bf26070 */
[----:B------:R-:W-:Y:S01]  /*0180*/  IMAD.X R4, RZ, RZ, R5, P0 ;  /* 0x000000ffff047224 */ /* 0x000fe200000e0605 */
[----:B------:R-:W-:Y:S02]  /*0190*/  ISETP.GE.AND.EX P2, PT, R5, UR11, PT, P2 ;  /* 0x0000000b05007c0c */ /* 0x000fe4000bf46320 */
[----:B------:R-:W-:Y:S02]  /*01a0*/  PLOP3.LUT P0, PT, PT, PT, PT, 0x8, 0x80 ;  /* 0x000000000080781c */ /* 0x000fe40003f0e170 */
[----:B------:R-:W-:Y:S02]  /*01b0*/  ISETP.GE.AND.EX P1, PT, R4, UR11, PT, P1 ;  /* 0x0000000b04007c0c */ /* 0x000fe4000bf26310 */
[----:B------:R-:W-:-:S04]  /*01c0*/  LEA R4, P3, R7, UR8, 0x3 ;  /* 0x0000000807047c11 */ /* 0x000fc8000f8618ff */
[----:B------:R-:W-:Y:S02]  /*01d0*/  LEA.HI.X R5, R7, UR9, R5, 0x3, P3 ;  /* 0x0000000907057c11 */ /* 0x000fe400098f1c05 */
[----:B------:R-:W-:Y:S01]  /*01e0*/  PLOP3.LUT P3, PT, PT, PT, PT, 0x8, 0x80 ;  /* 0x000000000080781c */ /* 0x000fe20003f6e170 */
[----:B-1----:R-:W-:-:S12]  /*01f0*/  @P2 BRA `(.L_x_1) ;  /* 0x0000000000202947 */ /* 0x002fd80003800000 */
[----:B------:R-:W2:Y:S01]  /*0200*/  LDG.E.64.CONSTANT R6, desc[UR6][R4.64] ;  /* 0x0000000604067981 */ /* 0x000ea2000c1e9b00 */
[----:B------:R-:W2:Y:S01]  /*0210*/  LDC.64 R10, c[0x0][0x398] ;  /* 0x0000e600ff0a7b82 */ /* 0x000ea20000000a00 */
[----:B------:R-:W-:Y:S02]  /*0220*/  UMOV UR4, 0x1 ;  /* 0x0000000100047882 */ /* 0x000fe40000000000 */
[----:B------:R-:W-:Y:S02]  /*0230*/  USHF.L.U32 UR8, UR4, UR5, URZ ;  /* 0x0000000504087299 */ /* 0x000fe400080006ff */
[----:B------:R-:W-:-:S04]  /*0240*/  USHF.L.U64.HI UR4, UR4, UR5, URZ ;  /* 0x0000000504047299 */ /* 0x000fc800080102ff */
[----:B--2---:R-:W-:Y:S02]  /*0250*/  LOP3.LUT P3, RZ, R10, UR8, R6, 0x80, !PT ;  /* 0x000000080aff7c12 */ /* 0x004fe4000f868006 */
[----:B------:R-:W-:-:S04]  /*0260*/  LOP3.LUT R6, R7, UR4, RZ, 0xc0, !PT ;  /* 0x0000000407067c12 */ /* 0x000fc8000f8ec0ff */
[----:B------:R-:W-:-:S13]  /*0270*/  LOP3.LUT P3, RZ, R6, R11, RZ, 0xc0, P3 ;  /* 0x0000000b06ff7212 */ /* 0x000fda000186c0ff */
.L_x_1:
[----:B------:R-:W-:Y:S05]  /*0280*/  BSYNC.RECONVERGENT B0 ;  /* 0x0000000000007941 */ /* 0x000fea0003800200 */
.L_x_0:
[----:B------:R-:W-:Y:S04]  /*0290*/  BSSY.RECONVERGENT B0, `(.L_x_2) ;  /* 0x000000a000007945 */ /* 0x000fe80003800200 */
[----:B------:R-:W-:Y:S05]  /*02a0*/  @P1 BRA `(.L_x_3) ;  /* 0x0000000000201947 */ /* 0x000fea0003800000 */
[----:B------:R-:W2:Y:S01]  /*02b0*/  LDG.E.64.CONSTANT R4, desc[UR6][R4.64+0x100] ;  /* 0x0001000604047981 */ /* 0x000ea2000c1e9b00 */
[----:B------:R-:W0:Y:S01]  /*02c0*/  LDC.64 R6, c[0x0][0x398] ;  /* 0x0000e600ff067b82 */ /* 0x000e220000000a00 */
[----:B------:R-:W-:Y:S02]  /*02d0*/  UMOV UR4, 0x1 ;  /* 0x0000000100047882 */ /* 0x000fe40000000000 */
[----:B------:R-:W-:Y:S02]  /*02e0*/  USHF.L.U64.HI UR8, UR4, UR5, URZ ;  /* 0x0000000504087299 */ /* 0x000fe400080102ff */
[----:B------:R-:W-:-:S04]  /*02f0*/  USHF.L.U32 UR4, UR4, UR5, URZ ;  /* 0x0000000504047299 */ /* 0x000fc800080006ff */
[----:B--2---:R-:W-:Y:S02]  /*0300*/  LOP3.LUT R0, R5, UR8, RZ, 0xc0, !PT ;  /* 0x0000000805007c12 */ /* 0x004fe4000f8ec0ff */
[----:B0-----:R-:W-:-:S04]  /*0310*/  LOP3.LUT P0, RZ, R6, UR4, R4, 0x80, !PT ;  /* 0x0000000406ff7c12 */ /* 0x001fc8000f808004 */
[----:B------:R-:W-:-:S13]  /*0320*/  LOP3.LUT P0, RZ, R0, R7, RZ, 0xc0, P0 ;  /* 0x0000000700ff7212 */ /* 0x000fda000000c0ff */
.L_x_3:
[----:B------:R-:W-:Y:S05]  /*0330*/  BSYNC.RECONVERGENT B0 ;  /* 0x0000000000007941 */ /* 0x000fea0003800200 */
.L_x_2:
[----:B------:R-:W-:Y:S02]  /*0340*/  VOTE.ANY R4, PT, P3 ;  /* 0x0000000000047806 */ /* 0x000fe400018e0100 */
[----:B------:R-:W-:Y:S01]  /*0350*/  VOTE.ANY R5, PT, P0 ;  /* 0x0000000000057806 */ /* 0x000fe200000e0100 */
[----:B------:R-:W-:Y:S06]  /*0360*/  @P4 EXIT ;  /* 0x000000000000494d */ /* 0x000fec0003800000 */
[----:B------:R-:W0:Y:S01]  /*0370*/  LDCU.64 UR8, c[0x0][0x3a0] ;  /* 0x00007400ff0877ac */ /* 0x000e220008000a00 */
[----:B------:R-:W-:Y:S02]  /*0380*/  IMAD.MOV.U32 R3, RZ, RZ, RZ ;  /* 0x000000ffff037224 */ /* 0x000fe400078e00ff */
[----:B------:R-:W-:-:S03]  /*0390*/  IMAD.WIDE.U32 R2, R9, UR5, R2 ;  /* 0x0000000509027c25 */ /* 0x000fc6000f8e0002 */
[----:B0-----:R-:W-:-:S04]  /*03a0*/  LEA R6, P0, R2, UR8, 0x3 ;  /* 0x0000000802067c11 */ /* 0x001fc8000f8018ff */
[----:B------:R-:W-:-:S05]  /*03b0*/  LEA.HI.X R7, R2, UR9, R3, 0x3, P0 ;  /* 0x0000000902077c11 */ /* 0x000fca00080f1c03 */
[----:B------:R-:W-:Y:S01]  /*03c0*/  STG.E.64 desc[UR6][R6.64], R4 ;  /* 0x0000000406007986 */ /* 0x000fe2000c101b06 */
[----:B------:R-:W-:Y:S05]  /*03d0*/  EXIT ;  /* 0x000000000000794d */ /* 0x000fea0003800000 */
.L_x_4:
[----:B------:R-:W-:-:S00]  /*03e0*/  BRA `(.L_x_4) ;  /* 0xfffffffc00fc7947 */ /* 0x000fc0000383ffff */
[----:B------:R-:W-:-:S00]  /*03f0*/  NOP ;  /* 0x0000000000007918 */ /* 0x000fc00000000000 */
        /* <DEDUP_REMOVED lines=8> */
.L_x_126:


//--------------------- .text.ewah_decompress_kernel --------------------------
	.section	.text.ewah_decompress_kernel,"ax",@progbits
	.align	128
        .global         ewah_decompress_kernel
        .type           ewah_decompress_kernel,@function
        .size           ewah_decompress_kernel,(.L_x_127 - ewah_decompress_kernel)
        .other          ewah_decompress_kernel,@"STO_CUDA_ENTRY STV_DEFAULT"
ewah_decompress_kernel:
.text.ewah_decompress_kernel:
[----:B------:R-:W-:Y:S01]  /*0000*/  LDC R1, c[0x0][0x37c] ;  /* 0x0000df00ff017b82 */ /* 0x000fe20000000800 */
[----:B------:R-:W0:Y:S02]  /*0010*/  S2R R0, SR_TID.X ;  /* 0x0000000000007919 */ /* 0x000e240000002100 */
[----:B0-----:R-:W-:-:S13]  /*0020*/  ISETP.NE.AND P0, PT, R0, RZ, PT ;  /* 0x000000ff0000720c */ /* 0x001fda0003f05270 */
[----:B------:R-:W-:Y:S05]  /*0030*/  @P0 EXIT ;  /* 0x000000000000094d */ /* 0x000fea0003800000 */
[----:B------:R-:W0:Y:S01]  /*0040*/  LDCU.64 UR4, c[0x0][0x388] ;  /* 0x00007100ff0477ac */ /* 0x000e220008000a00 */
[----:B------:R-:W-:Y:S01]  /*0050*/  IMAD.MOV.U32 R0, RZ, RZ, RZ ;  /* 0x000000ffff007224 */ /* 0x000fe200078e00ff */
[----:B------:R-:W1:Y:S01]  /*0060*/  LDCU.64 UR6, c[0x0][0x358] ;  /* 0x00006b00ff0677ac */ /* 0x000e620008000a00 */
[----:B0-----:R-:W-:Y:S02]  /*0070*/  UMOV UR9, UR5 ;  /* 0x0000000500097c82 */ /* 0x001fe40008000000 */
[----:B------:R-:W-:-:S04]  /*0080*/  UISETP.LT.AND UP0, UPT, UR4, UR9, UPT ;  /* 0x000000090400728c */ /* 0x000fc8000bf01270 */
[----:B------:R-:W-:-:S04]  /*0090*/  USEL UR4, UR4, UR9, UP0 ;  /* 0x0000000904047287 */ /* 0x000fc80008000000 */
[----:B------:R-:W-:-:S09]  /*00a0*/  UISETP.GE.AND UP0, UPT, UR4, 0x1, UPT ;  /* 0x000000010400788c */ /* 0x000fd2000bf06270 */
[----:B-1----:R-:W-:Y:S05]  /*00b0*/  BRA.U !UP0, `(.L_x_5) ;  /* 0x0000000108bc7547 */ /* 0x002fea000b800000 */
[----:B------:R-:W-:Y:S02]  /*00c0*/  IMAD.MOV.U32 R0, RZ, RZ, RZ ;  /* 0x000000ffff007224 */ /* 0x000fe400078e00ff */
[----:B------:R-:W-:-:S07]  /*00d0*/  IMAD.MOV.U32 R13, RZ, RZ, RZ ;  /* 0x000000ffff0d7224 */ /* 0x000fce00078e00ff */
.L_x_10:
[----:B------:R-:W0:Y:S01]  /*00e0*/  LDC.64 R2, c[0x0][0x380] ;  /* 0x0000e000ff027b82 */ /* 0x000e220000000a00 */
[----:B-1----:R-:W1:Y:S01]  /*00f0*/  LDCU.64 UR8, c[0x0][0x388] ;  /* 0x00007100ff0877ac */ /* 0x002e620008000a00 */
[----:B0-----:R-:W-:-:S05]  /*0100*/  IMAD.WIDE R4, R13, 0x8, R2 ;  /* 0x000000080d047825 */ /* 0x001fca00078e0202 */
[----:B------:R-:W2:Y:S01]  /*0110*/  LDG.E.64.CONSTANT R10, desc[UR6][R4.64] ;  /* 0x00000006040a7981 */ /* 0x000ea2000c1e9b00 */
[----:B------:R-:W-:-:S05]  /*0120*/  VIADD R13, R13, 0x1 ;  /* 0x000000010d0d7836 */ /* 0x000fca0000000000 */
[----:B-1----:R-:W-:Y:S02]  /*0130*/  ISETP.GE.AND P1, PT, R13, UR8, PT ;  /* 0x000000080d007c0c */ /* 0x002fe4000bf26270 */
[C---:B--2---:R-:W-:Y:S02]  /*0140*/  SHF.R.U64 R12, R10.reuse, 0x1, R11 ;  /* 0x000000010a0c7819 */ /* 0x044fe4000000120b */
[----:B------:R-:W-:Y:S02]  /*0150*/  ISETP.LT.U32.AND P0, PT, R10, RZ, PT ;  /* 0x000000ff0a00720c */ /* 0x000fe40003f01070 */
[----:B------:R-:W-:-:S13]  /*0160*/  ISETP.NE.AND P2, PT, R12, RZ, PT ;  /* 0x000000ff0c00720c */ /* 0x000fda0003f45270 */
[----:B------:R-:W-:Y:S05]  /*0170*/  @!P2 BRA `(.L_x_6) ;  /* 0x000000000034a947 */ /* 0x000fea0003800000 */
[----:B------:R-:W0:Y:S01]  /*0180*/  LDC.64 R8, c[0x0][0x390] ;  /* 0x0000e400ff087b82 */ /* 0x000e220000000a00 */
[----:B------:R-:W-:Y:S01]  /*0190*/  LOP3.LUT R6, R10, 0x1, RZ, 0xc0, !PT ;  /* 0x000000010a067812 */ /* 0x000fe200078ec0ff */
[----:B------:R-:W1:Y:S03]  /*01a0*/  LDCU UR5, c[0x0][0x38c] ;  /* 0x00007180ff0577ac */ /* 0x000e660008000800 */
[----:B------:R-:W-:Y:S01]  /*01b0*/  IADD3 R6, P2, PT, RZ, -R6, RZ ;  /* 0x80000006ff067210 */ /* 0x000fe20007f5e0ff */
[----:B------:R-:W-:-:S04]  /*01c0*/  UMOV UR4, URZ ;  /* 0x000000ff00047c82 */ /* 0x000fc80008000000 */
[----:B------:R-:W-:-:S08]  /*01d0*/  IMAD.X R7, RZ, RZ, -0x1, P2 ;  /* 0xffffffffff077424 */ /* 0x000fd000010e06ff */
.L_x_7:
[----:B0-----:R-:W-:Y:S01]  /*01e0*/  IMAD.WIDE R4, R0, 0x8, R8 ;  /* 0x0000000800047825 */ /* 0x001fe200078e0208 */
[----:B------:R-:W-:-:S03]  /*01f0*/  UIADD3 UR4, UPT, UPT, UR4, 0x1, URZ ;  /* 0x0000000104047890 */ /* 0x000fc6000fffe0ff */
[----:B------:R-:W-:Y:S01]  /*0200*/  VIADD R0, R0, 0x1 ;  /* 0x0000000100007836 */ /* 0x000fe20000000000 */
[----:B------:R2:W-:Y:S02]  /*0210*/  STG.E.64 desc[UR6][R4.64], R6 ;  /* 0x0000000604007986 */ /* 0x0005e4000c101b06 */
[----:B------:R-:W-:Y:S02]  /*0220*/  ISETP.LE.U32.AND P2, PT, R12, UR4, PT ;  /* 0x000000040c007c0c */ /* 0x000fe4000bf43070 */
[----:B-1----:R-:W-:-:S13]  /*0230*/  ISETP.LT.AND P3, PT, R0, UR5, PT ;  /* 0x0000000500007c0c */ /* 0x002fda000bf61270 */
[----:B--2---:R-:W-:Y:S05]  /*0240*/  @!P2 BRA P3, `(.L_x_7) ;  /* 0xfffffffc00e4a947 */ /* 0x004fea000183ffff */
.L_x_6:
[----:B------:R-:W-:-:S04]  /*0250*/  ISETP.GE.OR P1, PT, R0, UR9, P1 ;  /* 0x0000000900007c0c */ /* 0x000fc80008f26670 */
[----:B------:R-:W-:-:S13]  /*0260*/  ISETP.LT.U32.OR.EX P0, PT, R11, 0x2, P1, P0 ;  /* 0x000000020b00780c */ /* 0x000fda0000f01500 */
[----:B------:R-:W-:Y:S05]  /*0270*/  @P0 BRA `(.L_x_8) ;  /* 0x0000000000400947 */ /* 0x000fea0003800000 */
[----:B------:R-:W0:Y:S01]  /*0280*/  LDC.64 R8, c[0x0][0x390] ;  /* 0x0000e400ff087b82 */ /* 0x000e220000000a00 */
[----:B------:R-:W-:Y:S01]  /*0290*/  SHF.R.U32.HI R10, RZ, 0x1, R11 ;  /* 0x00000001ff0a7819 */ /* 0x000fe2000001160b */
[----:B------:R-:W-:Y:S01]  /*02a0*/  IMAD.MOV.U32 R11, RZ, RZ, R0 ;  /* 0x000000ffff0b7224 */ /* 0x000fe200078e0000 */
[----:B------:R-:W-:-:S06]  /*02b0*/  UMOV UR4, URZ ;  /* 0x000000ff00047c82 */ /* 0x000fcc0008000000 */
.L_x_9:
[----:B-1----:R-:W-:-:S06]  /*02c0*/  IMAD.WIDE R4, R13, 0x8, R2 ;  /* 0x000000080d047825 */ /* 0x002fcc00078e0202 */
[----:B------:R-:W2:Y:S01]  /*02d0*/  LDG.E.64.CONSTANT R4, desc[UR6][R4.64] ;  /* 0x0000000604047981 */ /* 0x000ea2000c1e9b00 */
[----:B------:R-:W-:Y:S01]  /*02e0*/  VIADD R13, R13, 0x1 ;  /* 0x000000010d0d7836 */ /* 0x000fe20000000000 */
[----:B------:R-:W-:Y:S01]  /*02f0*/  UIADD3 UR4, UPT, UPT, UR4, 0x1, URZ ;  /* 0x0000000104047890 */ /* 0x000fe2000fffe0ff */
[----:B0-----:R-:W-:-:S03]  /*0300*/  IMAD.WIDE R6, R11, 0x8, R8 ;  /* 0x000000080b067825 */ /* 0x001fc600078e0208 */
[----:B------:R-:W-:Y:S01]  /*0310*/  ISETP.GE.AND P0, PT, R13, UR8, PT ;  /* 0x000000080d007c0c */ /* 0x000fe2000bf06270 */
[----:B------:R-:W-:Y:S01]  /*0320*/  VIADD R11, R11, 0x1 ;  /* 0x000000010b0b7836 */ /* 0x000fe20000000000 */
[----:B------:R-:W-:-:S03]  /*0330*/  ISETP.GT.U32.AND P1, PT, R10, UR4, PT ;  /* 0x000000040a007c0c */ /* 0x000fc6000bf24070 */
[----:B------:R-:W-:Y:S01]  /*0340*/  IMAD.MOV.U32 R0, RZ, RZ, R11 ;  /* 0x000000ffff007224 */ /* 0x000fe200078e000b */
[----:B------:R-:W-:Y:S01]  /*0350*/  ISETP.LT.AND P0, PT, R11, UR9, !P0 ;  /* 0x000000090b007c0c */ /* 0x000fe2000c701270 */
[----:B--2---:R1:W-:-:S12]  /*0360*/  STG.E.64 desc[UR6][R6.64], R4 ;  /* 0x0000000406007986 */ /* 0x0043d8000c101b06 */
[----:B------:R-:W-:Y:S05]  /*0370*/  @P0 BRA P1, `(.L_x_9) ;  /* 0xfffffffc00d00947 */ /* 0x000fea000083ffff */
.L_x_8:
[----:B------:R-:W-:Y:S02]  /*0380*/  ISETP.GE.AND P0, PT, R0, UR9, PT ;  /* 0x0000000900007c0c */ /* 0x000fe4000bf06270 */
[----:B------:R-:W-:-:S13]  /*0390*/  ISETP.LT.AND P1, PT, R13, UR8, PT ;  /* 0x000000080d007c0c */ /* 0x000fda000bf21270 */
[----:B------:R-:W-:Y:S05]  /*03a0*/  @!P0 BRA P1, `(.L_x_10) ;  /* 0xfffffffc004c8947 */ /* 0x000fea000083ffff */
.L_x_5:
[----:B------:R-:W-:-:S13]  /*03b0*/  ISETP.GE.AND P0, PT, R0, UR9, PT ;  /* 0x0000000900007c0c */ /* 0x000fda000bf06270 */
[----:B------:R-:W-:Y:S05]  /*03c0*/  @P0 EXIT ;  /* 0x000000000000094d */ /* 0x000fea0003800000 */
[C---:B------:R-:W-:Y:S01]  /*03d0*/  VIADD R2, R0.reuse, -UR9 ;  /* 0x8000000900027c36 */ /* 0x040fe20008000000 */
[----:B-1----:R-:W-:-:S04]  /*03e0*/  IADD3 R7, PT, PT, -R0, UR9, RZ ;  /* 0x0000000900077c10 */ /* 0x002fc8000fffe1ff */
[----:B------:R-:W-:Y:S02]  /*03f0*/  ISETP.GT.U32.AND P0, PT, R2, -0x10, PT ;  /* 0xfffffff00200780c */ /* 0x000fe40003f04070 */
[----:B------:R-:W-:-:S04]  /*0400*/  LOP3.LUT R8, R7, 0xf, RZ, 0xc0, !PT ;  /* 0x0000000f07087812 */ /* 0x000fc800078ec0ff */
[----:B------:R-:W-:-:S07]  /*0410*/  ISETP.NE.AND P1, PT, R8, RZ, PT ;  /* 0x000000ff0800720c */ /* 0x000fce0003f25270 */
[----:B------:R-:W-:Y:S06]  /*0420*/  @P0 BRA `(.L_x_11) ;  /* 0x0000000000680947 */ /* 0x000fec0003800000 */
[----:B------:R-:W0:Y:S01]  /*0430*/  LDC.64 R4, c[0x0][0x390] ;  /* 0x0000e400ff047b82 */ /* 0x000e220000000a00 */
[----:B------:R-:W-:-:S05]  /*0440*/  LOP3.LUT R2, R7, 0xfffffff0, RZ, 0xc0, !PT ;  /* 0xfffffff007027812 */ /* 0x000fca00078ec0ff */
[----:B------:R-:W-:Y:S01]  /*0450*/  IMAD.MOV R6, RZ, RZ, -R2 ;  /* 0x000000ffff067224 */ /* 0x000fe200078e0a02 */
[----:B0-----:R-:W-:-:S05]  /*0460*/  IADD3 R4, P0, PT, R4, 0x40, RZ ;  /* 0x0000004004047810 */ /* 0x001fca0007f1e0ff */
[----:B------:R-:W-:-:S08]  /*0470*/  IMAD.X R5, RZ, RZ, R5, P0 ;  /* 0x000000ffff057224 */ /* 0x000fd000000e0605 */
.L_x_12:
[----:B------:R-:W-:Y:S02]  /*0480*/  VIADD R6, R6, 0x10 ;  /* 0x0000001006067836 */ /* 0x000fe40000000000 */
[----:B0-----:R-:W-:-:S03]  /*0490*/  IMAD.WIDE R2, R0, 0x8, R4 ;  /* 0x0000000800027825 */ /* 0x001fc600078e0204 */
[----:B------:R-:W-:Y:S01]  /*04a0*/  ISETP.NE.AND P0, PT, R6, RZ, PT ;  /* 0x000000ff0600720c */ /* 0x000fe20003f05270 */
[----:B------:R-:W-:Y:S01]  /*04b0*/  VIADD R0, R0, 0x10 ;  /* 0x0000001000007836 */ /* 0x000fe20000000000 */
[----:B------:R0:W-:Y:S04]  /*04c0*/  STG.E.64 desc[UR6][R2.64+-0x40], RZ ;  /* 0xffffc0ff02007986 */ /* 0x0001e8000c101b06 */
        /* <DEDUP_REMOVED lines=14> */
[----:B------:R0:W-:Y:S01]  /*05b0*/  STG.E.64 desc[UR6][R2.64+0x38], RZ ;  /* 0x000038ff02007986 */ /* 0x0001e2000c101b06 */
[----:B------:R-:W-:Y:S05]  /*05c0*/  @P0 BRA `(.L_x_12) ;  /* 0xfffffffc00ac0947 */ /* 0x000fea000383ffff */
.L_x_11:
[----:B------:R-:W-:Y:S05]  /*05d0*/  @!P1 EXIT ;  /* 0x000000000000994d */ /* 0x000fea0003800000 */
[----:B------:R-:W-:Y:S02]  /*05e0*/  ISETP.GE.U32.AND P0, PT, R8, 0x8, PT ;  /* 0x000000080800780c */ /* 0x000fe40003f06070 */
[----:B------:R-:W-:-:S04]  /*05f0*/  LOP3.LUT R4, R7, 0x7, RZ, 0xc0, !PT ;  /* 0x0000000707047812 */ /* 0x000fc800078ec0ff */
[----:B------:R-:W-:-:S07]  /*0600*/  ISETP.NE.AND P1, PT, R4, RZ, PT ;  /* 0x000000ff0400720c */ /* 0x000fce0003f25270 */
[----:B------:R-:W-:Y:S06]  /*0610*/  @!P0 BRA `(.L_x_13) ;  /* 0x00000000002c8947 */ /* 0x000fec0003800000 */
[----:B0-----:R-:W0:Y:S02]  /*0620*/  LDC.64 R2, c[0x0][0x390] ;  /* 0x0000e400ff027b82 */ /* 0x001e240000000a00 */
[----:B0-----:R-:W-:-:S04]  /*0630*/  IMAD.WIDE R2, R0, 0x8, R2 ;  /* 0x0000000800027825 */ /* 0x001fc800078e0202 */
        /* <DEDUP_REMOVED lines=8> */
[----:B------:R1:W-:Y:S02]  /*06c0*/  STG.E.64 desc[UR6][R2.64+0x38], RZ ;  /* 0x000038ff02007986 */ /* 0x0003e4000c101b06 */
.L_x_13:
[----:B------:R-:W-:Y:S05]  /*06d0*/  @!P1 EXIT ;  /* 0x000000000000994d */ /* 0x000fea0003800000 */
[----:B------:R-:W-:Y:S02]  /*06e0*/  ISETP.GE.U32.AND P0, PT, R4, 0x4, PT ;  /* 0x000000040400780c */ /* 0x000fe40003f06070 */
[----:B------:R-:W-:-:S04]  /*06f0*/  LOP3.LUT R6, R7, 0x3, RZ, 0xc0, !PT ;  /* 0x0000000307067812 */ /* 0x000fc800078ec0ff */
[----:B------:R-:W-:-:S07]  /*0700*/  ISETP.NE.AND P1, PT, R6, RZ, PT ;  /* 0x000000ff0600720c */ /* 0x000fce0003f25270 */
[----:B------:R-:W-:Y:S06]  /*0710*/  @!P0 BRA `(.L_x_14) ;  /* 0x00000000001c8947 */ /* 0x000fec0003800000 */
[----:B01----:R-:W0:Y:S02]  /*0720*/  LDC.64 R2, c[0x0][0x390] ;  /* 0x0000e400ff027b82 */ /* 0x003e240000000a00 */
[----:B0-----:R-:W-:-:S04]  /*0730*/  IMAD.WIDE R2, R0, 0x8, R2 ;  /* 0x0000000800027825 */ /* 0x001fc800078e0202 */
[----:B------:R-:W-:Y:S01]  /*0740*/  VIADD R0, R0, 0x4 ;  /* 0x0000000400007836 */ /* 0x000fe20000000000 */
[----:B------:R2:W-:Y:S04]  /*0750*/  STG.E.64 desc[UR6][R2.64], RZ ;  /* 0x000000ff02007986 */ /* 0x0005e8000c101b06 */
[----:B------:R2:W-:Y:S04]  /*0760*/  STG.E.64 desc[UR6][R2.64+0x8], RZ ;  /* 0x000008ff02007986 */ /* 0x0005e8000c101b06 */
[----:B------:R2:W-:Y:S04]  /*0770*/  STG.E.64 desc[UR6][R2.64+0x10], RZ ;  /* 0x000010ff02007986 */ /* 0x0005e8000c101b06 */
[----:B------:R2:W-:Y:S02]  /*0780*/  STG.E.64 desc[UR6][R2.64+0x18], RZ ;  /* 0x000018ff02007986 */ /* 0x0005e4000c101b06 */
.L_x_14:
[----:B------:R-:W-:Y:S05]  /*0790*/  @!P1 EXIT ;  /* 0x000000000000994d */ /* 0x000fea0003800000 */
[----:B012---:R-:W0:Y:S01]  /*07a0*/  LDC.64 R2, c[0x0][0x390] ;  /* 0x0000e400ff027b82 */ /* 0x007e220000000a00 */
[----:B------:R-:W-:-:S07]  /*07b0*/  IMAD.MOV R6, RZ, RZ, -R6 ;  /* 0x000000ffff067224 */ /* 0x000fce00078e0a06 */
.L_x_15:
[----:B------:R-:W-:Y:S02]  /*07c0*/  VIADD R6, R6, 0x1 ;  /* 0x0000000106067836 */ /* 0x000fe40000000000 */
[----:B0-----:R-:W-:-:S03]  /*07d0*/  IMAD.WIDE R4, R0, 0x8, R2 ;  /* 0x0000000800047825 */ /* 0x001fc600078e0202 */
[----:B------:R-:W-:Y:S01]  /*07e0*/  ISETP.NE.AND P0, PT, R6, RZ, PT ;  /* 0x000000ff0600720c */ /* 0x000fe20003f05270 */
[----:B------:R-:W-:Y:S01]  /*07f0*/  VIADD R0, R0, 0x1 ;  /* 0x0000000100007836 */ /* 0x000fe20000000000 */
[----:B------:R1:W-:Y:S11]  /*0800*/  STG.E.64 desc[UR6][R4.64], RZ ;  /* 0x000000ff04007986 */ /* 0x0003f6000c101b06 */
[----:B-1----:R-:W-:Y:S05]  /*0810*/  @P0 BRA `(.L_x_15) ;  /* 0xfffffffc00e80947 */ /* 0x002fea000383ffff */
[----:B------:R-:W-:Y:S05]  /*0820*/  EXIT ;  /* 0x000000000000794d */ /* 0x000fea0003800000 */
.L_x_16:
        /* <DEDUP_REMOVED lines=13> */
.L_x_127:


//--------------------- .text.scatter_set_double_kernel --------------------------
	.section	.text.scatter_set_double_kernel,"ax",@progbits
	.align	128
        .global         scatter_set_double_kernel
        .type           scatter_set_double_kernel,@function
        .size           scatter_set_double_kernel,(.L_x_128 - scatter_set_double_kernel)
        .other          scatter_set_double_kernel,@"STO_CUDA_ENTRY STV_DEFAULT"
scatter_set_double_kernel:
.text.scatter_set_double_kernel:
[----:B------:R-:W-:Y:S01]  /*0000*/  LDC R1, c[0x0][0x37c] ;  /* 0x0000df00ff017b82 */ /* 0x000fe20000000800 */
[----:B------:R-:W0:Y:S07]  /*0010*/  S2R R0, SR_TID.X ;  /* 0x0000000000007919 */ /* 0x000e2e0000002100 */
[----:B------:R-:W0:Y:S01]  /*0020*/  S2UR UR4, SR_CTAID.X ;  /* 0x00000000000479c3 */ /* 0x000e220000002500 */
[----:B------:R-:W1:Y:S07]  /*0030*/  LDCU UR5, c[0x0][0x390] ;  /* 0x00007200ff0577ac */ /* 0x000e6e0008000800 */
[----:B------:R-:W0:Y:S02]  /*0040*/  LDC R7, c[0x0][0x360] ;  /* 0x0000d800ff077b82 */ /* 0x000e240000000800 */
[----:B0-----:R-:W-:-:S05]  /*0050*/  IMAD R7, R7, UR4, R0 ;  /* 0x0000000407077c24 */ /* 0x001fca000f8e0200 */
[----:B-1----:R-:W-:-:S13]  /*0060*/  ISETP.GE.AND P0, PT, R7, UR5, PT ;  /* 0x0000000507007c0c */ /* 0x002fda000bf06270 */
[----:B------:R-:W-:Y:S05]  /*0070*/  @P0 EXIT ;  /* 0x000000000000094d */ /* 0x000fea0003800000 */
[----:B------:R-:W0:Y:S01]  /*0080*/  LDC.64 R2, c[0x0][0x380] ;  /* 0x0000e000ff027b82 */ /* 0x000e220000000a00 */
[----:B------:R-:W1:Y:S01]  /*0090*/  LDCU.64 UR4, c[0x0][0x358] ;  /* 0x00006b00ff0477ac */ /* 0x000e620008000a00 */
[----:B------:R-:W2:Y:S06]  /*00a0*/  LDCU.64 UR6, c[0x0][0x398] ;  /* 0x00007300ff0677ac */ /* 0x000eac0008000a00 */
[----:B------:R-:W3:Y:S01]  /*00b0*/  LDC.64 R4, c[0x0][0x388] ;  /* 0x0000e200ff047b82 */ /* 0x000ee20000000a00 */
[----:B0-----:R-:W-:-:S06]  /*00c0*/  IMAD.WIDE R2, R7, 0x8, R2 ;  /* 0x0000000807027825 */ /* 0x001fcc00078e0202 */
[----:B-1----:R-:W2:Y:S01]  /*00d0*/  LDG.E.64.CONSTANT R2, desc[UR4][R2.64] ;  /* 0x0000000402027981 */ /* 0x002ea2000c1e9b00 */
[----:B---3--:R-:W-:-:S06]  /*00e0*/  IMAD.WIDE R4, R7, 0x8, R4 ;  /* 0x0000000807047825 */ /* 0x008fcc00078e0204 */
[----:B------:R-:W3:Y:S01]  /*00f0*/  LDG.E.64.CONSTANT R4, desc[UR4][R4.64] ;  /* 0x0000000404047981 */ /* 0x000ee2000c1e9b00 */
[----:B--2---:R-:W-:-:S04]  /*0100*/  LEA R6, P0, R2, UR6, 0x3 ;  /* 0x0000000602067c11 */ /* 0x004fc8000f8018ff */
[----:B------:R-:W-:-:S05]  /*0110*/  LEA.HI.X R7, R2, UR7, R3, 0x3, P0 ;  /* 0x0000000702077c11 */ /* 0x000fca00080f1c03 */
[----:B---3--:R-:W-:Y:S01]  /*0120*/  STG.E.64 desc[UR4][R6.64], R4 ;  /* 0x0000000406007986 */ /* 0x008fe2000c101b04 */
[----:B------:R-:W-:Y:S05]  /*0130*/  EXIT ;  /* 0x000000000000794d */ /* 0x000fea0003800000 */
.L_x_17:
        /* <DEDUP_REMOVED lines=12> */
.L_x_128:


//--------------------- .text.popcount_multiquery_optimized_kernel --------------------------
	.section	.text.popcount_multiquery_optimized_kernel,"ax",@progbits
	.align	128
        .global         popcount_multiquery_optimized_kernel
        .type           popcount_multiquery_optimized_kernel,@function
        .size           popcount_multiquery_optimized_kernel,(.L_x_129 - popcount_multiquery_optimized_kernel)
        .other          popcount_multiquery_optimized_kernel,@"STO_CUDA_ENTRY STV_DEFAULT"
popcount_multiquery_optimized_kernel:
.text.popcount_multiquery_optimized_kernel:
[----:B------:R-:W-:Y:S01]  /*0000*/  LDC R1, c[0x0][0x37c] ;  /* 0x0000df00ff017b82 */ /* 0x000fe20000000800 */
[----:B------:R-:W0:Y:S01]  /*0010*/  LDCU UR8, c[0x0][0x3b4] ;  /* 0x00007680ff0877ac */ /* 0x000e220008000800 */
[----:B------:R-:W1:Y:S06]  /*0020*/  S2R R3, SR_CTAID.X ;  /* 0x0000000000037919 */ /* 0x000e6c0000002500 */
[----:B------:R-:W2:Y:S01]  /*0030*/  S2UR UR9, SR_CTAID.X ;  /* 0x00000000000979c3 */ /* 0x000ea20000002500 */
[----:B------:R-:W-:Y:S01]  /*0040*/  UMOV UR4, URZ ;  /* 0x000000ff00047c82 */ /* 0x000fe20008000000 */
[----:B------:R-:W3:Y:S01]  /*0050*/  LDCU UR12, c[0x0][0x398] ;  /* 0x00007300ff0c77ac */ /* 0x000ee20008000800 */
[----:B0-----:R-:W-:-:S05]  /*0060*/  IMAD.U32 R0, RZ, RZ, UR8 ;  /* 0x00000008ff007e24 */ /* 0x001fca000f8e00ff */
[----:B------:R-:W-:-:S04]  /*0070*/  IABS R0, R0 ;  /* 0x0000000000007213 */ /* 0x000fc80000000000 */
[----:B------:R-:W-:Y:S02]  /*0080*/  R2UR UR11, R0 ;  /* 0x00000000000b72ca */ /* 0x000fe400000e0000 */
[----:B-1----:R-:W-:-:S04]  /*0090*/  IABS R3, R3 ;  /* 0x0000000300037213 */ /* 0x002fc80000000000 */
[----:B------:R-:W-:-:S07]  /*00a0*/  R2UR UR7, R3 ;  /* 0x00000000030772ca */ /* 0x000fce00000e0000 */
[----:B------:R-:W0:Y:S08]  /*00b0*/  I2F.RP R0, UR11 ;  /* 0x0000000b00007d06 */ /* 0x000e300008209400 */
[----:B0-----:R-:W0:Y:S02]  /*00c0*/  MUFU.RCP R0, R0 ;  /* 0x0000000000007308 */ /* 0x001e240000001000 */
[----:B0-----:R-:W-:-:S06]  /*00d0*/  VIADD R2, R0, 0xffffffe ;  /* 0x0ffffffe00027836 */ /* 0x001fcc0000000000 */
[----:B------:R-:W0:Y:S02]  /*00e0*/  F2I.FTZ.U32.TRUNC.NTZ R2, R2 ;  /* 0x0000000200027305 */ /* 0x000e24000021f000 */
[----:B0-----:R-:W-:-:S13]  /*00f0*/  R2UR UR5, R2 ;  /* 0x00000000020572ca */ /* 0x001fda00000e0000 */
[----:B------:R-:W-:-:S04]  /*0100*/  UIADD3 UR6, UPT, UPT, URZ, -UR5, URZ ;  /* 0x80000005ff067290 */ /* 0x000fc8000fffe0ff */
[----:B------:R-:W-:-:S04]  /*0110*/  UIMAD UR6, UR6, UR11, URZ ;  /* 0x0000000b060672a4 */ /* 0x000fc8000f8e02ff */
[----:B------:R-:W-:-:S04]  /*0120*/  UIMAD.WIDE.U32 UR4, UR5, UR6, UR4 ;  /* 0x00000006050472a5 */ /* 0x000fc8000f8e0004 */
[----:B------:R-:W-:Y:S02]  /*0130*/  UIMAD.WIDE.U32 UR4, UR5, UR7, URZ ;  /* 0x00000007050472a5 */ /* 0x000fe4000f8e00ff */
[----:B--2---:R-:W-:Y:S02]  /*0140*/  ULOP3.LUT UR4, UR9, UR8, URZ, 0x3c, !UPT ;  /* 0x0000000809047292 */ /* 0x004fe4000f8e3cff */
[----:B------:R-:W-:Y:S02]  /*0150*/  UIADD3 UR6, UPT, UPT, -UR5, URZ, URZ ;  /* 0x000000ff05067290 */ /* 0x000fe4000fffe1ff */
[----:B------:R-:W-:Y:S02]  /*0160*/  UISETP.GE.AND UP2, UPT, UR4, URZ, UPT ;  /* 0x000000ff0400728c */ /* 0x000fe4000bf46270 */
[----:B------:R-:W-:Y:S02]  /*0170*/  UIMAD UR6, UR11, UR6, UR7 ;  /* 0x000000060b0672a4 */ /* 0x000fe4000f8e0207 */
[----:B------:R-:W-:-:S02]  /*0180*/  ULOP3.LUT UR7, URZ, UR8, URZ, 0x33, !UPT ;  /* 0x00000008ff077292 */ /* 0x000fc4000f8e33ff */
[----:B------:R-:W-:-:S11]  /*0190*/  UISETP.GT.U32.AND UP1, UPT, UR11, UR6, UPT ;  /* 0x000000060b00728c */ /* 0x000fd6000bf24070 */
[----:B------:R-:W-:Y:S02]  /*01a0*/  @!UP1 UIADD3 UR6, UPT, UPT, UR6, -UR11, URZ ;  /* 0x8000000b06069290 */ /* 0x000fe4000fffe0ff */
[----:B------:R-:W-:Y:S02]  /*01b0*/  @!UP1 UIADD3 UR5, UPT, UPT, UR5, 0x1, URZ ;  /* 0x0000000105059890 */ /* 0x000fe4000fffe0ff */
[----:B------:R-:W-:Y:S02]  /*01c0*/  UISETP.GE.U32.AND UP0, UPT, UR6, UR11, UPT ;  /* 0x0000000b0600728c */ /* 0x000fe4000bf06070 */
[----:B------:R-:W-:-:S09]  /*01d0*/  UISETP.NE.AND UP1, UPT, UR8, URZ, UPT ;  /* 0x000000ff0800728c */ /* 0x000fd2000bf25270 */
[----:B------:R-:W-:-:S04]  /*01e0*/  @UP0 UIADD3 UR5, UPT, UPT, UR5, 0x1, URZ ;  /* 0x0000000105050890 */ /* 0x000fc8000fffe0ff */
[----:B------:R-:W-:-:S04]  /*01f0*/  @!UP2 UIADD3 UR5, UPT, UPT, -UR5, URZ, URZ ;  /* 0x000000ff0505a290 */ /* 0x000fc8000fffe1ff */
[----:B------:R-:W-:-:S04]  /*0200*/  USEL UR10, UR7, UR5, !UP1 ;  /* 0x00000005070a7287 */ /* 0x000fc8000c800000 */
[----:B---3--:R-:W-:-:S04]  /*0210*/  UISETP.GE.AND UP0, UPT, UR10, UR12, UPT ;  /* 0x0000000c0a00728c */ /* 0x008fc8000bf06270 */
[----:B------:R-:W-:-:S06]  /*0220*/  UISETP.LT.OR UP0, UPT, UR8, URZ, UP0 ;  /* 0x000000ff0800728c */ /* 0x000fcc0008701670 */
[----:B------:R-:W-:-:S13]  /*0230*/  PLOP3.LUT P0, PT, PT, PT, UP0, 0x80, 0x8 ;  /* 0x000000000008781c */ /* 0x000fda0003f0f008 */
[----:B------:R-:W-:Y:S05]  /*0240*/  @P0 EXIT ;  /* 0x000000000000094d */ /* 0x000fea0003800000 */
[----:B------:R-:W0:Y:S01]  /*0250*/  LDCU.64 UR4, c[0x0][0x390] ;  /* 0x00007200ff0477ac */ /* 0x000e220008000a00 */
[----:B------:R-:W1:Y:S01]  /*0260*/  LDCU.64 UR16, c[0x0][0x358] ;  /* 0x00006b00ff1077ac */ /* 0x000e620008000a00 */
[----:B0-----:R-:W-:-:S06]  /*0270*/  UIMAD.WIDE.U32 UR4, UR10, 0x4, UR4 ;  /* 0x000000040a0478a5 */ /* 0x001fcc000f8e0004 */
[----:B------:R-:W-:Y:S02]  /*0280*/  IMAD.U32 R2, RZ, RZ, UR4 ;  /* 0x00000004ff027e24 */ /* 0x000fe4000f8e00ff */
[----:B------:R-:W-:-:S05]  /*0290*/  IMAD.U32 R3, RZ, RZ, UR5 ;  /* 0x00000005ff037e24 */ /* 0x000fca000f8e00ff */
[----:B-1----:R-:W2:Y:S01]  /*02a0*/  LDG.E.CONSTANT R0, desc[UR16][R2.64] ;  /* 0x0000001002007981 */ /* 0x002ea2000c1e9900 */
[----:B------:R-:W-:Y:S01]  /*02b0*/  BSSY.RECONVERGENT B0, `(.L_x_18) ;  /* 0x0000014000007945 */ /* 0x000fe20003800200 */
[----:B------:R-:W2:Y:S02]  /*02c0*/  S2R R19, SR_TID.X ;  /* 0x0000000000137919 */ /* 0x000ea40000002100 */
[----:B--2---:R-:W-:-:S13]  /*02d0*/  ISETP.GE.AND P0, PT, R19, R0, PT ;  /* 0x000000001300720c */ /* 0x004fda0003f06270 */
[----:B------:R-:W-:Y:S05]  /*02e0*/  @P0 BRA `(.L_x_19) ;  /* 0x0000000000400947 */ /* 0x000fea0003800000 */
[----:B------:R-:W0:Y:S01]  /*02f0*/  S2R R7, SR_CgaCtaId ;  /* 0x0000000000077919 */ /* 0x000e220000008800 */
[----:B------:R-:W1:Y:S01]  /*0300*/  LDC.64 R2, c[0x0][0x388] ;  /* 0x0000e200ff027b82 */ /* 0x000e620000000a00 */
[----:B------:R-:W-:Y:S01]  /*0310*/  MOV R4, 0x400 ;  /* 0x0000040000047802 */ /* 0x000fe20000000f00 */
[----:B------:R-:W-:-:S04]  /*0320*/  IMAD.U32 R5, RZ, RZ, UR10 ;  /* 0x0000000aff057e24 */ /* 0x000fc8000f8e00ff */
[----:B------:R-:W-:Y:S02]  /*0330*/  VIADD R6, R4, 0x100 ;  /* 0x0000010004067836 */ /* 0x000fe40000000000 */
[----:B------:R-:W2:Y:S01]  /*0340*/  LDC R8, c[0x0][0x360] ;  /* 0x0000d800ff087b82 */ /* 0x000ea20000000800 */
[----:B-1----:R-:W-:Y:S02]  /*0350*/  IMAD.WIDE.U32 R4, R5, 0x200, R2 ;  /* 0x0000020005047825 */ /* 0x002fe400078e0002 */
[----:B0-----:R-:W-:Y:S02]  /*0360*/  LEA R6, R7, R6, 0x18 ;  /* 0x0000000607067211 */ /* 0x001fe400078ec0ff */
[----:B------:R-:W-:-:S07]  /*0370*/  IMAD.MOV.U32 R7, RZ, RZ, R19 ;  /* 0x000000ffff077224 */ /* 0x000fce00078e0013 */
.L_x_20:
[----:B0-----:R-:W-:-:S06]  /*0380*/  IMAD.WIDE R2, R7, 0x8, R4 ;  /* 0x0000000807027825 */ /* 0x001fcc00078e0204 */
[----:B------:R-:W3:Y:S01]  /*0390*/  LDG.E.64.CONSTANT R2, desc[UR16][R2.64] ;  /* 0x0000001002027981 */ /* 0x000ee2000c1e9b00 */
[----:B------:R-:W-:Y:S02]  /*03a0*/  IMAD R9, R7, 0x8, R6 ;  /* 0x0000000807097824 */ /* 0x000fe400078e0206 */
[----:B--2---:R-:W-:-:S05]  /*03b0*/  IMAD.IADD R7, R8, 0x1, R7 ;  /* 0x0000000108077824 */ /* 0x004fca00078e0207 */
[----:B------:R-:W-:Y:S01]  /*03c0*/  ISETP.GE.AND P0, PT, R7, R0, PT ;  /* 0x000000000700720c */ /* 0x000fe20003f06270 */
[----:B---3--:R0:W-:-:S12]  /*03d0*/  STS.64 [R9], R2 ;  /* 0x0000000209007388 */ /* 0x0081d80000000a00 */
[----:B------:R-:W-:Y:S05]  /*03e0*/  @!P0 BRA `(.L_x_20) ;  /* 0xfffffffc00e48947 */ /* 0x000fea000383ffff */
.L_x_19:
[----:B------:R-:W-:Y:S05]  /*03f0*/  BSYNC.RECONVERGENT B0 ;  /* 0x0000000000007941 */ /* 0x000fea0003800200 */
.L_x_18:
[----:B------:R-:W1:Y:S01]  /*0400*/  LDCU UR8, c[0x0][0x3b0] ;  /* 0x00007600ff0877ac */ /* 0x000e620008000800 */
[----:B0-----:R-:W-:Y:S01]  /*0410*/  CS2R R2, SRZ ;  /* 0x0000000000027805 */ /* 0x001fe2000001ff00 */
[----:B------:R-:W-:Y:S02]  /*0420*/  UIADD3 UR4, UPT, UPT, UR6, -UR11, URZ ;  /* 0x8000000b06047290 */ /* 0x000fe4000fffe0ff */
[----:B------:R-:W-:Y:S02]  /*0430*/  UISETP.GT.U32.AND UP0, UPT, UR11, UR6, UPT ;  /* 0x000000060b00728c */ /* 0x000fe4000bf04070 */
[----:B------:R-:W-:Y:S02]  /*0440*/  UISETP.GE.AND UP2, UPT, UR9, URZ, UPT ;  /* 0x000000ff0900728c */ /* 0x000fe4000bf46270 */
[----:B------:R-:W-:Y:S02]  /*0450*/  USEL UR4, UR4, UR6, !UP0 ;  /* 0x0000000604047287 */ /* 0x000fe4000c000000 */
[----:B-1----:R-:W-:-:S07]  /*0460*/  UISETP.GE.AND UP0, UPT, UR8, 0x1, UPT ;  /* 0x000000010800788c */ /* 0x002fce000bf06270 */
[----:B------:R-:W-:-:S04]  /*0470*/  @!UP2 UIADD3 UR4, UPT, UPT, -UR4, URZ, URZ ;  /* 0x000000ff0404a290 */ /* 0x000fc8000fffe1ff */
[----:B------:R-:W-:Y:S01]  /*0480*/  USEL UR20, UR7, UR4, !UP1 ;  /* 0x0000000407147287 */ /* 0x000fe2000c800000 */
[----:B------:R-:W-:Y:S06]  /*0490*/  BAR.SYNC.DEFER_BLOCKING 0x0 ;  /* 0x0000000000007b1d */ /* 0x000fec0000010000 */
[----:B------:R-:W-:Y:S05]  /*04a0*/  BRA.U !UP0, `(.L_x_21) ;  /* 0x0000000908307547 */ /* 0x000fea000b800000 */
[----:B------:R-:W0:Y:S01]  /*04b0*/  LDCU UR11, c[0x0][0x39c] ;  /* 0x00007380ff0b77ac */ /* 0x000e220008000800 */
[----:B------:R-:W1:Y:S01]  /*04c0*/  LDC R18, c[0x0][0x360] ;  /* 0x0000d800ff127b82 */ /* 0x000e620000000800 */
[----:B------:R-:W-:Y:S01]  /*04d0*/  CS2R R2, SRZ ;  /* 0x0000000000027805 */ /* 0x000fe2000001ff00 */
[----:B------:R-:W-:Y:S02]  /*04e0*/  USHF.R.S32.HI UR5, URZ, 0x1f, UR8 ;  /* 0x0000001fff057899 */ /* 0x000fe40008011408 */
[----:B------:R-:W-:-:S04]  /*04f0*/  UIMAD.WIDE.U32 UR8, UR20, UR8, URZ ;  /* 0x00000008140872a5 */ /* 0x000fc8000f8e00ff */
[----:B------:R-:W-:Y:S02]  /*0500*/  UIMAD UR21, UR20, UR5, UR9 ;  /* 0x00000005141572a4 */ /* 0x000fe4000f8e0209 */
[----:B0-----:R-:W-:-:S04]  /*0510*/  USHF.R.S32.HI UR4, URZ, 0x1f, UR11 ;  /* 0x0000001fff047899 */ /* 0x001fc8000801140b */
[----:B------:R-:W-:Y:S02]  /*0520*/  ULEA.HI UR4, UR4, UR11, URZ, 0x2 ;  /* 0x0000000b04047291 */ /* 0x000fe4000f8f10ff */
[----:B------:R-:W-:Y:S02]  /*0530*/  USHF.R.S32.HI UR11, URZ, 0x1f, UR11 ;  /* 0x0000001fff0b7899 */ /* 0x000fe4000801140b */
[----:B------:R-:W-:Y:S02]  /*0540*/  ULOP3.LUT UR6, UR4, 0xfffffffc, URZ, 0xc0, !UPT ;  /* 0xfffffffc04067892 */ /* 0x000fe4000f8ec0ff */
[----:B------:R-:W-:-:S03]  /*0550*/  USHF.R.S32.HI UR5, URZ, 0x2, UR4 ;  /* 0x00000002ff057899 */ /* 0x000fc60008011404 */
[----:B------:R-:W-:Y:S01]  /*0560*/  UMOV UR4, URZ ;  /* 0x000000ff00047c82 */ /* 0x000fe20008000000 */
[----:B------:R-:W-:-:S08]  /*0570*/  VIADD R20, R19, UR6 ;  /* 0x0000000613147c36 */ /* 0x000fd00008000000 */
.L_x_31:
[----:B------:R-:W0:Y:S01]  /*0580*/  LDCU.64 UR6, c[0x0][0x3a8] ;  /* 0x00007500ff0677ac */ /* 0x000e220008000a00 */
[----:B------:R-:W-:-:S04]  /*0590*/  UIADD3 UR13, UP0, UPT, UR4, UR8, URZ ;  /* 0x00000008040d7290 */ /* 0x000fc8000ff1e0ff */
[----:B------:R-:W-:Y:S02]  /*05a0*/  UIADD3.X UR12, UPT, UPT, URZ, UR21, URZ, UP0, !UPT ;  /* 0x00000015ff0c7290 */ /* 0x000fe400087fe4ff */
[----:B0-----:R-:W-:-:S04]  /*05b0*/  ULEA UR6, UP0, UR13, UR6, 0x3 ;  /* 0x000000060d067291 */ /* 0x001fc8000f8018ff */
[----:B------:R-:W-:Y:S02]  /*05c0*/  ULEA.HI.X UR7, UR13, UR7, UR12, 0x3, UP0 ;  /* 0x000000070d077291 */ /* 0x000fe400080f1c0c */
[----:B------:R-:W-:-:S04]  /*05d0*/  IMAD.U32 R12, RZ, RZ, UR6 ;  /* 0x00000006ff0c7e24 */ /* 0x000fc8000f8e00ff */
[----:B------:R-:W-:Y:S01]  /*05e0*/  IMAD.U32 R13, RZ, RZ, UR7 ;  /* 0x00000007ff0d7e24 */ /* 0x000fe2000f8e00ff */
[----:B------:R-:W0:Y:S05]  /*05f0*/  LDCU UR6, c[0x0][0x3b0] ;  /* 0x00007600ff0677ac */ /* 0x000e2a0008000800 */
[----:B------:R-:W2:Y:S01]  /*0600*/  LDG.E.64.CONSTANT R12, desc[UR16][R12.64] ;  /* 0x000000100c0c7981 */ /* 0x000ea2000c1e9b00 */
[----:B------:R-:W-:-:S04]  /*0610*/  UIADD3 UR4, UPT, UPT, UR4, 0x1, URZ ;  /* 0x0000000104047890 */ /* 0x000fc8000fffe0ff */
[----:B0-----:R-:W-:Y:S01]  /*0620*/  UISETP.NE.AND UP1, UPT, UR4, UR6, UPT ;  /* 0x000000060400728c */ /* 0x001fe2000bf25270 */
[----:B--2---:R-:W-:-:S14]  /*0630*/  DSETP.NEU.AND P0, PT, R12, RZ, PT ;  /* 0x000000ff0c00722a */ /* 0x004fdc0003f0d000 */
[----:B------:R-:W-:Y:S05]  /*0640*/  @!P0 BRA `(.L_x_22) ;  /* 0x0000000400c48947 */ /* 0x000fea0003800000 */
[----:B------:R-:W-:-:S13]  /*0650*/  ISETP.GE.AND P0, PT, R0, 0x1, PT ;  /* 0x000000010000780c */ /* 0x000fda0003f06270 */
[----:B------:R-:W-:Y:S05]  /*0660*/  @!P0 BRA `(.L_x_22) ;  /* 0x0000000400bc8947 */ /* 0x000fea0003800000 */
[----:B------:R-:W0:Y:S01]  /*0670*/  LDCU UR6, c[0x0][0x39c] ;  /* 0x00007380ff0677ac */ /* 0x000e220008000800 */
[----:B------:R-:W2:Y:S01]  /*0680*/  LDCU.64 UR14, c[0x0][0x3a0] ;  /* 0x00007400ff0e77ac */ /* 0x000ea20008000a00 */
[----:B0-----:R-:W-:Y:S02]  /*0690*/  UIMAD UR12, UR12, UR6, URZ ;  /* 0x000000060c0c72a4 */ /* 0x001fe4000f8e02ff */
[----:B------:R-:W-:Y:S02]  /*06a0*/  UIMAD.WIDE.U32 UR6, UR13, UR6, URZ ;  /* 0x000000060d0672a5 */ /* 0x000fe4000f8e00ff */
[----:B------:R-:W-:Y:S02]  /*06b0*/  UIMAD UR12, UR11, UR13, UR12 ;  /* 0x0000000d0b0c72a4 */ /* 0x000fe4000f8e020c */
[----:B--2---:R-:W-:Y:S02]  /*06c0*/  ULEA UR22, UP0, UR6, UR14, 0x3 ;  /* 0x0000000e06167291 */ /* 0x004fe4000f8018ff */
[----:B------:R-:W-:-:S04]  /*06d0*/  UIADD3 UR12, UPT, UPT, UR7, UR12, URZ ;  /* 0x0000000c070c7290 */ /* 0x000fc8000fffe0ff */
[----:B------:R-:W-:-:S03]  /*06e0*/  ULEA.HI.X UR23, UR6, UR15, UR12, 0x3, UP0 ;  /* 0x0000000f06177291 */ /* 0x000fc600080f1c0c */
[----:B------:R-:W-:-:S09]  /*06f0*/  UMOV UR6, URZ ;  /* 0x000000ff00067c82 */ /* 0x000fd20008000000 */
.L_x_30:
[----:B------:R-:W0:Y:S01]  /*0700*/  S2UR UR12, SR_CgaCtaId ;  /* 0x00000000000c79c3 */ /* 0x000e220000008800 */
[----:B------:R-:W-:Y:S02]  /*0710*/  UMOV UR7, 0x400 ;  /* 0x0000040000077882 */ /* 0x000fe40000000000 */
[----:B------:R-:W-:-:S04]  /*0720*/  UIADD3 UR7, UPT, UPT, UR7, 0x100, URZ ;  /* 0x0000010007077890 */ /* 0x000fc8000fffe0ff */
[----:B0-----:R-:W-:-:S04]  /*0730*/  ULEA UR7, UR12, UR7, 0x18 ;  /* 0x000000070c077291 */ /* 0x001fc8000f8ec0ff */
[----:B------:R-:W-:-:S09]  /*0740*/  ULEA UR7, UR6, UR7, 0x3 ;  /* 0x0000000706077291 */ /* 0x000fd2000f8e18ff */
[----:B------:R-:W0:Y:S02]  /*0750*/  LDS.64 R14, [UR7] ;  /* 0x00000007ff0e7984 */ /* 0x000e240008000a00 */
[----:B0-----:R-:W-:-:S14]  /*0760*/  DSETP.NEU.AND P0, PT, R14, RZ, PT ;  /* 0x000000ff0e00722a */ /* 0x001fdc0003f0d000 */
[----:B------:R-:W-:Y:S05]  /*0770*/  @!P0 BRA `(.L_x_23) ;  /* 0x00000004006c8947 */ /* 0x000fea0003800000 */
[----:B------:R-:W0:Y:S01]  /*0780*/  LDCU UR24, c[0x0][0x39c] ;  /* 0x00007380ff1877ac */ /* 0x000e220008000800 */
[----:B------:R-:W-:Y:S01]  /*0790*/  ISETP.GE.AND P1, PT, R19, UR5, PT ;  /* 0x0000000513007c0c */ /* 0x000fe2000bf26270 */
[----:B------:R-:W-:Y:S01]  /*07a0*/  BSSY.RECONVERGENT B0, `(.L_x_24) ;  /* 0x0000028000007945 */ /* 0x000fe20003800200 */
[----:B------:R-:W-:Y:S01]  /*07b0*/  IMAD.MOV.U32 R22, RZ, RZ, RZ ;  /* 0x000000ffff167224 */ /* 0x000fe200078e00ff */
[----:B------:R-:W2:Y:S01]  /*07c0*/  LDCU.64 UR18, c[0x0][0x380] ;  /* 0x00007000ff1277ac */ /* 0x000ea20008000a00 */
[----:B------:R-:W-:Y:S01]  /*07d0*/  IMAD.MOV.U32 R21, RZ, RZ, RZ ;  /* 0x000000ffff157224 */ /* 0x000fe200078e00ff */
[----:B------:R-:W-:Y:S02]  /*07e0*/  UMOV UR7, URZ ;  /* 0x000000ff00077c82 */ /* 0x000fe40008000000 */
[----:B------:R-:W-:-:S04]  /*07f0*/  UIMAD.WIDE.U32 UR12, UR10, 0x40, UR6 ;  /* 0x000000400a0c78a5 */ /* 0x000fc8000f8e0006 */
[----:B0-----:R-:W-:Y:S02]  /*0800*/  UIMAD UR7, UR13, UR24, URZ ;  /* 0x000000180d0772a4 */ /* 0x001fe4000f8e02ff */
[----:B------:R-:W-:Y:S01]  /*0810*/  ISETP.GE.AND P0, PT, R20, UR24, PT ;  /* 0x0000001814007c0c */ /* 0x000fe2000bf06270 */
[----:B------:R-:W-:Y:S02]  /*0820*/  UIMAD.WIDE.U32 UR14, UR12, UR24, URZ ;  /* 0x000000180c0e72a5 */ /* 0x000fe4000f8e00ff */
[----:B------:R-:W-:Y:S02]  /*0830*/  UIMAD UR7, UR12, UR11, UR7 ;  /* 0x0000000b0c0772a4 */ /* 0x000fe4000f8e0207 */
[----:B--2---:R-:W-:Y:S02]  /*0840*/  ULEA UR18, UP0, UR14, UR18, 0x3 ;  /* 0x000000120e127291 */ /* 0x004fe4000f8018ff */
[----:B------:R-:W-:-:S04]  /*0850*/  UIADD3 UR7, UPT, UPT, UR15, UR7, URZ ;  /* 0x000000070f077290 */ /* 0x000fc8000fffe0ff */
[----:B------:R-:W-:Y:S01]  /*0860*/  ULEA.HI.X UR7, UR14, UR19, UR7, 0x3, UP0 ;  /* 0x000000130e077291 */ /* 0x000fe200080f1c07 */
[----:B------:R-:W-:Y:S11]  /*0870*/  @P1 BRA `(.L_x_25) ;  /* 0x0000000000681947 */ /* 0x000ff60003800000 */
[----:B------:R-:W-:Y:S02]  /*0880*/  IMAD.MOV.U32 R22, RZ, RZ, RZ ;  /* 0x000000ffff167224 */ /* 0x000fe400078e00ff */
[----:B------:R-:W-:Y:S02]  /*0890*/  IMAD.MOV.U32 R21, RZ, RZ, RZ ;  /* 0x000000ffff157224 */ /* 0x000fe400078e00ff */
[----:B------:R-:W-:Y:S02]  /*08a0*/  IMAD.MOV.U32 R23, RZ, RZ, R19 ;  /* 0x000000ffff177224 */ /* 0x000fe400078e0013 */
[----:B------:R-:W-:-:S07]  /*08b0*/  IMAD.WIDE.U32 R16, R19, 0x10, RZ ;  /* 0x0000001013107825 */ /* 0x000fce00078e00ff */
.L_x_26:
[C---:B------:R-:W-:Y:S02]  /*08c0*/  IADD3 R4, P1, PT, R16.reuse, UR18, RZ ;  /* 0x0000001210047c10 */ /* 0x040fe4000ff3e0ff */
[----:B------:R-:W-:Y:S02]  /*08d0*/  IADD3 R8, P2, PT, R16, UR22, RZ ;  /* 0x0000001610087c10 */ /* 0x000fe4000ff5e0ff */
[C---:B------:R-:W-:Y:S02]  /*08e0*/  IADD3.X R5, PT, PT, R17.reuse, UR7, RZ, P1, !PT ;  /* 0x0000000711057c10 */ /* 0x040fe40008ffe4ff */
[----:B------:R-:W-:-:S04]  /*08f0*/  IADD3.X R9, PT, PT, R17, UR23, RZ, P2, !PT ;  /* 0x0000001711097c10 */ /* 0x000fc800097fe4ff */
[----:B------:R-:W2:Y:S04]  /*0900*/  LDG.E.128.CONSTANT R4, desc[UR16][R4.64] ;  /* 0x0000001004047981 */ /* 0x000ea8000c1e9d00 */
[----:B------:R-:W2:Y:S01]  /*0910*/  LDG.E.128.CONSTANT R8, desc[UR16][R8.64] ;  /* 0x0000001008087981 */ /* 0x000ea2000c1e9d00 */
[C---:B-1----:R-:W-:Y:S02]  /*0920*/  IMAD.IADD R23, R18.reuse, 0x1, R23 ;  /* 0x0000000112177824 */ /* 0x042fe400078e0217 */
[----:B------:R-:W-:-:S03]  /*0930*/  IMAD.WIDE.U32 R16, R18, 0x10, R16 ;  /* 0x0000001012107825 */ /* 0x000fc600078e0010 */
[----:B------:R-:W-:Y:S02]  /*0940*/  ISETP.GE.AND P1, PT, R23, UR5, PT ;  /* 0x0000000517007c0c */ /* 0x000fe4000bf26270 */
[----:B--2---:R-:W-:Y:S02]  /*0950*/  LOP3.LUT R26, R9, R5, RZ, 0xc0, !PT ;  /* 0x00000005091a7212 */ /* 0x004fe400078ec0ff */
[----:B------:R-:W-:Y:S02]  /*0960*/  LOP3.LUT R24, R8, R4, RZ, 0xc0, !PT ;  /* 0x0000000408187212 */ /* 0x000fe400078ec0ff */
[----:B------:R-:W-:Y:S02]  /*0970*/  LOP3.LUT R6, R10, R6, RZ, 0xc0, !PT ;  /* 0x000000060a067212 */ /* 0x000fe400078ec0ff */
[----:B------:R-:W-:Y:S01]  /*0980*/  LOP3.LUT R7, R11, R7, RZ, 0xc0, !PT ;  /* 0x000000070b077212 */ /* 0x000fe200078ec0ff */
[----:B------:R-:W-:Y:S08]  /*0990*/  POPC R25, R24 ;  /* 0x0000001800197309 */ /* 0x000ff00000000000 */
[----:B------:R-:W0:Y:S08]  /*09a0*/  POPC R26, R26 ;  /* 0x0000001a001a7309 */ /* 0x000e300000000000 */
[----:B------:R-:W-:Y:S01]  /*09b0*/  POPC R6, R6 ;  /* 0x0000000600067309 */ /* 0x000fe20000000000 */
[----:B0-----:R-:W-:-:S07]  /*09c0*/  IADD3 R22, P2, P3, R26, R22, R25 ;  /* 0x000000161a167210 */ /* 0x001fce0007b5e019 */
[----:B------:R-:W0:Y:S01]  /*09d0*/  POPC R7, R7 ;  /* 0x0000000700077309 */ /* 0x000e220000000000 */
[----:B------:R-:W-:Y:S02]  /*09e0*/  IADD3.X R21, PT, PT, RZ, R21, RZ, P2, P3 ;  /* 0x00000015ff157210 */ /* 0x000fe400017e64ff */
[----:B0-----:R-:W-:-:S04]  /*09f0*/  IADD3 R22, P4, P5, R7, R22, R6 ;  /* 0x0000001607167210 */ /* 0x001fc80007d9e006 */
[----:B------:R-:W-:Y:S01]  /*0a00*/  IADD3.X R21, PT, PT, RZ, R21, RZ, P4, P5 ;  /* 0x00000015ff157210 */ /* 0x000fe200027ea4ff */
[----:B------:R-:W-:Y:S08]  /*0a10*/  @!P1 BRA `(.L_x_26) ;  /* 0xfffffffc00a89947 */ /* 0x000ff0000383ffff */
.L_x_25:
[----:B------:R-:W-:Y:S05]  /*0a20*/  BSYNC.RECONVERGENT B0 ;  /* 0x0000000000007941 */ /* 0x000fea0003800200 */
.L_x_24:
[----:B------:R-:W-:Y:S04]  /*0a30*/  BSSY.RECONVERGENT B0, `(.L_x_27) ;  /* 0x0000015000007945 */ /* 0x000fe80003800200 */
[----:B------:R-:W-:Y:S05]  /*0a40*/  @P0 BRA `(.L_x_28) ;  /* 0x00000000004c0947 */ /* 0x000fea0003800000 */
[----:B------:R-:W-:-:S07]  /*0a50*/  IMAD.MOV.U32 R7, RZ, RZ, R20 ;  /* 0x000000ffff077224 */ /* 0x000fce00078e0014 */
.L_x_29:
[----:B------:R-:W-:Y:S02]  /*0a60*/  IMAD.U32 R4, RZ, RZ, UR18 ;  /* 0x00000012ff047e24 */ /* 0x000fe4000f8e00ff */
[----:B------:R-:W-:Y:S02]  /*0a70*/  IMAD.U32 R5, RZ, RZ, UR7 ;  /* 0x00000007ff057e24 */ /* 0x000fe4000f8e00ff */
[----:B------:R-:W-:Y:S02]  /*0a80*/  IMAD.U32 R8, RZ, RZ, UR22 ;  /* 0x00000016ff087e24 */ /* 0x000fe4000f8e00ff */
[----:B------:R-:W-:Y:S02]  /*0a90*/  IMAD.U32 R9, RZ, RZ, UR23 ;  /* 0x00000017ff097e24 */ /* 0x000fe4000f8e00ff */
[----:B------:R-:W-:-:S04]  /*0aa0*/  IMAD.WIDE R4, R7, 0x8, R4 ;  /* 0x0000000807047825 */ /* 0x000fc800078e0204 */
[----:B------:R-:W-:Y:S02]  /*0ab0*/  IMAD.WIDE R8, R7, 0x8, R8 ;  /* 0x0000000807087825 */ /* 0x000fe400078e0208 */
[----:B------:R-:W2:Y:S04]  /*0ac0*/  LDG.E.64.CONSTANT R4, desc[UR16][R4.64] ;  /* 0x0000001004047981 */ /* 0x000ea8000c1e9b00 */
[----:B------:R-:W2:Y:S01]  /*0ad0*/  LDG.E.64.CONSTANT R8, desc[UR16][R8.64] ;  /* 0x0000001008087981 */ /* 0x000ea2000c1e9b00 */
[----:B-1----:R-:W-:-:S05]  /*0ae0*/  IMAD.IADD R7, R18, 0x1, R7 ;  /* 0x0000000112077824 */ /* 0x002fca00078e0207 */
[----:B------:R-:W-:Y:S02]  /*0af0*/  ISETP.GE.AND P0, PT, R7, UR24, PT ;  /* 0x0000001807007c0c */ /* 0x000fe4000bf06270 */
[----:B--2---:R-:W-:Y:S02]  /*0b00*/  LOP3.LUT R6, R8, R4, RZ, 0xc0, !PT ;  /* 0x0000000408067212 */ /* 0x004fe400078ec0ff */
[----:B------:R-:W-:-:S04]  /*0b10*/  LOP3.LUT R10, R9, R5, RZ, 0xc0, !PT ;  /* 0x00000005090a7212 */ /* 0x000fc800078ec0ff */
[----:B------:R-:W-:Y:S08]  /*0b20*/  POPC R6, R6 ;  /* 0x0000000600067309 */ /* 0x000ff00000000000 */
[----:B------:R-:W0:Y:S02]  /*0b30*/  POPC R11, R10 ;  /* 0x0000000a000b7309 */ /* 0x000e240000000000 */
[----:B0-----:R-:W-:-:S05]  /*0b40*/  IMAD.IADD R11, R6, 0x1, R11 ;  /* 0x00000001060b7824 */ /* 0x001fca00078e020b */
[----:B------:R-:W-:-:S05]  /*0b50*/  IADD3 R22, P1, PT, R11, R22, RZ ;  /* 0x000000160b167210 */ /* 0x000fca0007f3e0ff */
[----:B------:R-:W-:Y:S01]  /*0b60*/  IMAD.X R21, RZ, RZ, R21, P1 ;  /* 0x000000ffff157224 */ /* 0x000fe200008e0615 */
[----:B------:R-:W-:Y:S07]  /*0b70*/  @!P0 BRA `(.L_x_29) ;  /* 0xfffffffc00b88947 */ /* 0x000fee000383ffff */
.L_x_28:
[----:B------:R-:W-:Y:S05]  /*0b80*/  BSYNC.RECONVERGENT B0 ;  /* 0x0000000000007941 */ /* 0x000fea0003800200 */
.L_x_27:
[----:B------:R-:W0:Y:S04]  /*0b90*/  SHFL.DOWN PT, R5, R22, 0x10, 0x1f ;  /* 0x0a001f0016057f89 */ /* 0x000e2800000e0000 */
[----:B------:R-:W2:Y:S01]  /*0ba0*/  SHFL.DOWN PT, R4, R21, 0x10, 0x1f ;  /* 0x0a001f0015047f89 */ /* 0x000ea200000e0000 */
[----:B0-----:R-:W-:-:S05]  /*0bb0*/  IADD3 R6, P0, PT, R5, R22, RZ ;  /* 0x0000001605067210 */ /* 0x001fca0007f1e0ff */
[----:B--2---:R-:W-:Y:S01]  /*0bc0*/  IMAD.X R7, R4, 0x1, R21, P0 ;  /* 0x0000000104077824 */ /* 0x004fe200000e0615 */
        /* <DEDUP_REMOVED lines=16> */
[----:B------:R-:W-:-:S03]  /*0cd0*/  LOP3.LUT P0, RZ, R19, 0x1f, RZ, 0xc0, !PT ;  /* 0x0000001f13ff7812 */ /* 0x000fc6000780c0ff */
[----:B------:R-:W0:Y:S02]  /*0ce0*/  I2F.F64.U64 R4, R6 ;  /* 0x0000000600047312 */ /* 0x000e240000301800 */
[----:B0-----:R-:W-:-:S08]  /*0cf0*/  DMUL R4, R14, R4 ;  /* 0x000000040e047228 */ /* 0x001fd00000000000 */
[----:B------:R-:W-:-:S10]  /*0d00*/  DFMA R4, R12, R4, R2 ;  /* 0x000000040c04722b */ /* 0x000fd40000000002 */
[----:B------:R-:W-:Y:S02]  /*0d10*/  FSEL R2, R4, R2, !P0 ;  /* 0x0000000204027208 */ /* 0x000fe40004000000 */
[----:B------:R-:W-:-:S07]  /*0d20*/  FSEL R3, R5, R3, !P0 ;  /* 0x0000000305037208 */ /* 0x000fce0004000000 */
.L_x_23:
[----:B------:R-:W-:-:S06]  /*0d30*/  UIADD3 UR6, UPT, UPT, UR6, 0x1, URZ ;  /* 0x0000000106067890 */ /* 0x000fcc000fffe0ff */
[----:B------:R-:W-:-:S13]  /*0d40*/  ISETP.NE.AND P0, PT, R0, UR6, PT ;  /* 0x0000000600007c0c */ /* 0x000fda000bf05270 */
[----:B------:R-:W-:Y:S05]  /*0d50*/  @P0 BRA `(.L_x_30) ;  /* 0xfffffff800680947 */ /* 0x000fea000383ffff */
.L_x_22:
[----:B------:R-:W-:Y:S05]  /*0d60*/  BRA.U UP1, `(.L_x_31) ;  /* 0xfffffff901047547 */ /* 0x000fea000b83ffff */
.L_x_21:
[----:B------:R-:W-:Y:S01]  /*0d70*/  SHFL.DOWN PT, R5, R3, 0x10, 0x1f ;  /* 0x0a001f0003057f89 */ /* 0x000fe200000e0000 */
[----:B------:R-:W0:Y:S01]  /*0d80*/  LDCU UR6, c[0x0][0x360] ;  /* 0x00006c00ff0677ac */ /* 0x000e220008000800 */
[----:B------:R-:W-:Y:S02]  /*0d90*/  LOP3.LUT P0, R0, R19, 0x1f, RZ, 0xc0, !PT ;  /* 0x0000001f13007812 */ /* 0x000fe4000780c0ff */
[----:B------:R-:W2:Y:S01]  /*0da0*/  SHFL.DOWN PT, R4, R2, 0x10, 0x1f ;  /* 0x0a001f0002047f89 */ /* 0x000ea200000e0000 */
[----:B0-----:R-:W-:-:S06]  /*0db0*/  USHF.R.U32.HI UR6, URZ, 0x5, UR6 ;  /* 0x00000005ff067899 */ /* 0x001fcc0008011606 */
[----:B------:R-:W-:Y:S01]  /*0dc0*/  ISETP.GE.U32.AND P1, PT, R19, UR6, PT ;  /* 0x0000000613007c0c */ /* 0x000fe2000bf26070 */
[----:B--2---:R-:W-:-:S07]  /*0dd0*/  DADD R4, R4, R2 ;  /* 0x0000000004047229 */ /* 0x004fce0000000002 */
[----:B------:R-:W-:Y:S04]  /*0de0*/  SHFL.DOWN PT, R7, R5, 0x8, 0x1f ;  /* 0x09001f0005077f89 */ /* 0x000fe800000e0000 */
[----:B------:R-:W0:Y:S01]  /*0df0*/  SHFL.DOWN PT, R6, R4, 0x8, 0x1f ;  /* 0x09001f0004067f89 */ /* 0x000e2200000e0000 */
[----:B------:R-:W2:Y:S01]  /*0e00*/  @!P1 S2R R13, SR_CgaCtaId ;  /* 0x00000000000d9919 */ /* 0x000ea20000008800 */
[----:B0-----:R-:W-:Y:S01]  /*0e10*/  DADD R6, R4, R6 ;  /* 0x0000000004067229 */ /* 0x001fe20000000006 */
[----:B------:R-:W0:Y:S01]  /*0e20*/  @!P0 S2R R5, SR_CgaCtaId ;  /* 0x0000000000058919 */ /* 0x000e220000008800 */
[----:B------:R-:W-:-:S05]  /*0e30*/  @!P1 MOV R4, 0x400 ;  /* 0x0000040000049802 */ /* 0x000fca0000000f00 */
[----:B------:R-:W-:Y:S04]  /*0e40*/  SHFL.DOWN PT, R9, R7, 0x4, 0x1f ;  /* 0x08801f0007097f89 */ /* 0x000fe800000e0000 */
[----:B------:R-:W3:Y:S01]  /*0e50*/  SHFL.DOWN PT, R8, R6, 0x4, 0x1f ;  /* 0x08801f0006087f89 */ /* 0x000ee200000e0000 */
[----:B--2---:R-:W-:-:S05]  /*0e60*/  @!P1 LEA R13, R13, R4, 0x18 ;  /* 0x000000040d0d9211 */ /* 0x004fca00078ec0ff */
[----:B------:R-:W-:Y:S01]  /*0e70*/  @!P1 IMAD R0, R0, 0x8, R13 ;  /* 0x0000000800009824 */ /* 0x000fe200078e020d */
[----:B---3--:R-:W-:Y:S01]  /*0e80*/  DADD R8, R6, R8 ;  /* 0x0000000006087229 */ /* 0x008fe20000000008 */
[----:B------:R-:W-:-:S04]  /*0e90*/  @!P0 MOV R6, 0x400 ;  /* 0x0000040000068802 */ /* 0x000fc80000000f00 */
[----:B0-----:R-:W-:Y:S02]  /*0ea0*/  @!P0 LEA R6, R5, R6, 0x18 ;  /* 0x0000000605068211 */ /* 0x001fe400078ec0ff */
[----:B------:R-:W-:Y:S02]  /*0eb0*/  SHFL.DOWN PT, R11, R9, 0x2, 0x1f ;  /* 0x08401f00090b7f89 */ /* 0x000fe400000e0000 */
[----:B------:R-:W-:Y:S02]  /*0ec0*/  @!P0 LEA.HI R7, R19, R6, RZ, 0x1e ;  /* 0x0000000613078211 */ /* 0x000fe400078ff0ff */
[----:B------:R-:W0:Y:S02]  /*0ed0*/  SHFL.DOWN PT, R10, R8, 0x2, 0x1f ;  /* 0x08401f00080a7f89 */ /* 0x000e2400000e0000 */
[----:B0-----:R-:W-:-:S07]  /*0ee0*/  DADD R10, R8, R10 ;  /* 0x00000000080a7229 */ /* 0x001fce000000000a */
[----:B------:R-:W-:Y:S04]  /*0ef0*/  SHFL.DOWN PT, R3, R11, 0x1, 0x1f ;  /* 0x08201f000b037f89 */ /* 0x000fe800000e0000 */
[----:B------:R-:W0:Y:S02]  /*0f00*/  SHFL.DOWN PT, R2, R10, 0x1, 0x1f ;  /* 0x08201f000a027f89 */ /* 0x000e2400000e0000 */
[----:B0-----:R-:W-:Y:S01]  /*0f10*/  DADD R4, R10, R2 ;  /* 0x000000000a047229 */ /* 0x001fe20000000002 */
[----:B------:R-:W-:-:S06]  /*0f20*/  CS2R R2, SRZ ;  /* 0x0000000000027805 */ /* 0x000fcc000001ff00 */
[----:B------:R0:W-:Y:S01]  /*0f30*/  @!P0 STS.64 [R7], R4 ;  /* 0x0000000407008388 */ /* 0x0001e20000000a00 */
[----:B------:R-:W-:Y:S01]  /*0f40*/  BAR.SYNC.DEFER_BLOCKING 0x0 ;  /* 0x0000000000007b1d */ /* 0x000fe20000010000 */
[----:B------:R-:W-:-:S05]  /*0f50*/  ISETP.GT.U32.AND P0, PT, R19, 0x1f, PT ;  /* 0x0000001f1300780c */ /* 0x000fca0003f04070 */
[----:B------:R0:W2:Y:S08]  /*0f60*/  @!P1 LDS.64 R2, [R0] ;  /* 0x0000000000029984 */ /* 0x0000b00000000a00 */
[----:B0-----:R-:W-:Y:S05]  /*0f70*/  @P0 EXIT ;  /* 0x000000000000094d */ /* 0x001fea0003800000 */
[----:B--2---:R-:W-:Y:S01]  /*0f80*/  SHFL.DOWN PT, R5, R3, 0x10, 0x1f ;  /* 0x0a001f0003057f89 */ /* 0x004fe200000e0000 */
[----:B------:R-:W-:-:S03]  /*0f90*/  ISETP.NE.AND P0, PT, R19, RZ, PT ;  /* 0x000000ff1300720c */ /* 0x000fc60003f05270 */
[----:B------:R-:W0:Y:S02]  /*0fa0*/  SHFL.DOWN PT, R4, R2, 0x10, 0x1f ;  /* 0x0a001f0002047f89 */ /* 0x000e2400000e0000 */
[----:B0-----:R-:W-:-:S07]  /*0fb0*/  DADD R4, R4, R2 ;  /* 0x0000000004047229 */ /* 0x001fce0000000002 */
[----:B------:R-:W-:Y:S04]  /*0fc0*/  SHFL.DOWN PT, R7, R5, 0x8, 0x1f ;  /* 0x09001f0005077f89 */ /* 0x000fe800000e0000 */
        /* <DEDUP_REMOVED lines=8> */
[----:B------:R0:W2:Y:S04]  /*1050*/  SHFL.DOWN PT, R3, R11, 0x1, 0x1f ;  /* 0x08201f000b037f89 */ /* 0x0000a800000e0000 */
[----:B------:R0:W3:Y:S01]  /*1060*/  SHFL.DOWN PT, R2, R10, 0x1, 0x1f ;  /* 0x08201f000a027f89 */ /* 0x0000e200000e0000 */
[----:B------:R-:W-:Y:S05]  /*1070*/  @P0 EXIT ;  /* 0x000000000000094d */ /* 0x000fea0003800000 */
[----:B------:R-:W4:Y:S01]  /*1080*/  LDCU UR8, c[0x0][0x3b4] ;  /* 0x00007680ff0877ac */ /* 0x000f220008000800 */
[----:B--23--:R-:W-:Y:S01]  /*1090*/  DADD R2, R10, R2 ;  /* 0x000000000a027229 */ /* 0x00cfe20000000002 */
[----:B------:R-:W2:Y:S01]  /*10a0*/  LDCU.64 UR6, c[0x0][0x3c0] ;  /* 0x00007800ff0677ac */ /* 0x000ea20008000a00 */
[----:B------:R-:W3:Y:S01]  /*10b0*/  LDCU.64 UR12, c[0x0][0x3b8] ;  /* 0x00007700ff0c77ac */ /* 0x000ee20008000a00 */
[----:B------:R-:W-:Y:S01]  /*10c0*/  UMOV UR4, UR20 ;  /* 0x0000001400047c82 */ /* 0x000fe20008000000 */
[----:B------:R-:W-:Y:S02]  /*10d0*/  UMOV UR5, URZ ;  /* 0x000000ff00057c82 */ /* 0x000fe40008000000 */
[----:B----4-:R-:W-:-:S04]  /*10e0*/  UIMAD.WIDE.U32 UR4, UR10, UR8, UR4 ;  /* 0x000000080a0472a5 */ /* 0x010fc8000f8e0004 */
[----:B--2---:R-:W-:-:S04]  /*10f0*/  ULEA UR6, UP0, UR4, UR6, 0x3 ;  /* 0x0000000604067291 */ /* 0x004fc8000f8018ff */
[----:B------:R-:W-:Y:S01]  /*1100*/  ULEA.HI.X UR4, UR4, UR7, UR5, 0x3, UP0 ;  /* 0x0000000704047291 */ /* 0x000fe200080f1c05 */
[----:B---3--:R-:W-:Y:S01]  /*1110*/  DMUL R2, R2, UR12 ;  /* 0x0000000c02027c28 */ /* 0x008fe20008000000 */
[----:B------:R-:W-:-:S04]  /*1120*/  IMAD.U32 R4, RZ, RZ, UR6 ;  /* 0x00000006ff047e24 */ /* 0x000fc8000f8e00ff */
[----:B------:R-:W-:-:S05]  /*1130*/  IMAD.U32 R5, RZ, RZ, UR4 ;  /* 0x00000004ff057e24 */ /* 0x000fca000f8e00ff */
[----:B------:R-:W-:Y:S01]  /*1140*/  STG.E.64 desc[UR16][R4.64], R2 ;  /* 0x0000000204007986 */ /* 0x000fe2000c101b10 */
[----:B------:R-:W-:Y:S05]  /*1150*/  EXIT ;  /* 0x000000000000794d */ /* 0x000fea0003800000 */
.L_x_32:
        /* <DEDUP_REMOVED lines=10> */
.L_x_129:


//--------------------- .text.pack_queries_batched_kernel --------------------------
	.section	.text.pack_queries_batched_kernel,"ax",@progbits
	.align	128
        .global         pack_queries_batched_kernel
        .type           pack_queries_batched_kernel,@function
        .size           pack_queries_batched_kernel,(.L_x_130 - pack_queries_batched_kernel)
        .other          pack_queries_batched_kernel,@"STO_CUDA_ENTRY STV_DEFAULT"
pack_queries_batched_kernel:
.text.pack_queries_batched_kernel:
[----:B------:R-:W-:Y:S08]  /*0000*/  LDC R1, c[0x0][0x37c] ;  /* 0x0000df00ff017b82 */ /* 0x000ff00000000800 */
[----:B------:R-:W0:Y:S08]  /*0010*/  S2UR UR11, SR_CTAID.X ;  /* 0x00000000000b79c3 */ /* 0x000e300000002500 */
[----:B------:R-:W0:Y:S02]  /*0020*/  LDC R0, c[0x0][0x388] ;  /* 0x0000e200ff007b82 */ /* 0x000e240000000800 */
[----:B0-----:R-:W-:-:S13]  /*0030*/  ISETP.LE.AND P0, PT, R0, UR11, PT ;  /* 0x0000000b00007c0c */ /* 0x001fda000bf03270 */
[----:B------:R-:W-:Y:S05]  /*0040*/  @P0 EXIT ;  /* 0x000000000000094d */ /* 0x000fea0003800000 */
[----:B------:R-:W0:Y:S01]  /*0050*/  S2R R0, SR_TID.X ;  /* 0x0000000000007919 */ /* 0x000e220000002100 */
[----:B------:R-:W1:Y:S01]  /*0060*/  LDCU.64 UR6, c[0x0][0x398] ;  /* 0x00007300ff0677ac */ /* 0x000e620008000a00 */
[----:B0-----:R-:W-:-:S04]  /*0070*/  SHF.R.U32.HI R2, RZ, 0x5, R0 ;  /* 0x00000005ff027819 */ /* 0x001fc80000011600 */
[----:B-1----:R-:W-:-:S13]  /*0080*/  ISETP.GE.AND P0, PT, R2, UR7, PT ;  /* 0x0000000702007c0c */ /* 0x002fda000bf06270 */
[----:B------:R-:W-:Y:S05]  /*0090*/  @P0 EXIT ;  /* 0x000000000000094d */ /* 0x000fea0003800000 */
[----:B------:R-:W-:-:S06]  /*00a0*/  UISETP.GE.AND UP0, UPT, UR6, 0x1, UPT ;  /* 0x000000010600788c */ /* 0x000fcc000bf06270 */
[----:B------:R-:W-:-:S13]  /*00b0*/  PLOP3.LUT P0, PT, PT, PT, UP0, 0x80, 0x8 ;  /* 0x000000000008781c */ /* 0x000fda0003f0f008 */
[----:B------:R-:W-:Y:S05]  /*00c0*/  @!P0 EXIT ;  /* 0x000000000000894d */ /* 0x000fea0003800000 */
[----:B------:R-:W-:Y:S01]  /*00d0*/  USHF.R.S32.HI UR4, URZ, 0x1f, UR6 ;  /* 0x0000001fff047899 */ /* 0x000fe20008011406 */
[----:B------:R-:W-:Y:S01]  /*00e0*/  BSSY B0, `(.L_x_33) ;  /* 0x0000184000007945 */ /* 0x000fe20003800000 */
[----:B------:R-:W-:Y:S01]  /*00f0*/  UIMAD.WIDE.U32 UR16, UR11, UR6, URZ ;  /* 0x000000060b1072a5 */ /* 0x000fe2000f8e00ff */
[----:B------:R-:W-:Y:S01]  /*0100*/  LOP3.LUT R3, R0, 0x1f, RZ, 0xc0, !PT ;  /* 0x0000001f00037812 */ /* 0x000fe200078ec0ff */
[----:B------:R-:W-:Y:S01]  /*0110*/  UIMAD UR4, UR4, UR11, URZ ;  /* 0x0000000b040472a4 */ /* 0x000fe2000f8e02ff */
[----:B------:R-:W0:Y:S01]  /*0120*/  LDCU.64 UR18, c[0x0][0x358] ;  /* 0x00006b00ff1277ac */ /* 0x000e220008000a00 */
[----:B------:R-:W1:Y:S01]  /*0130*/  LDCU UR20, c[0x0][0x360] ;  /* 0x00006c00ff1477ac */ /* 0x000e620008000800 */
[----:B------:R-:W2:Y:S01]  /*0140*/  LDCU UR21, c[0x0][0x39c] ;  /* 0x00007380ff1577ac */ /* 0x000ea20008000800 */
[----:B------:R-:W3:Y:S01]  /*0150*/  LDCU.64 UR14, c[0x0][0x3a0] ;  /* 0x00007400ff0e77ac */ /* 0x000ee20008000a00 */
[----:B------:R-:W4:Y:S01]  /*0160*/  LDCU.64 UR12, c[0x0][0x390] ;  /* 0x00007200ff0c77ac */ /* 0x000f220008000a00 */
[----:B------:R-:W-:-:S02]  /*0170*/  USHF.R.S32.HI UR22, URZ, 0x1f, UR7 ;  /* 0x0000001fff167899 */ /* 0x000fc40008011407 */
[----:B------:R-:W-:-:S12]  /*0180*/  UIADD3 UR4, UPT, UPT, UR17, UR4, URZ ;  /* 0x0000000411047290 */ /* 0x000fd8000fffe0ff */
.L_x_81:
[----:B------:R-:W5:Y:S01]  /*0190*/  LDCU.64 UR8, c[0x0][0x390] ;  /* 0x00007200ff0877ac */ /* 0x000f620008000a00 */
[----:B------:R-:W-:Y:S01]  /*01a0*/  IMAD.WIDE.U32 R8, R2, 0x40, RZ ;  /* 0x0000004002087825 */ /* 0x000fe200078e00ff */
[----:B------:R-:W0:Y:S03]  /*01b0*/  LDCU UR5, c[0x0][0x398] ;  /* 0x00007300ff0577ac */ /* 0x000e260008000800 */
[----:B------:R-:W-:Y:S01]  /*01c0*/  IMAD.MOV.U32 R11, RZ, RZ, R9 ;  /* 0x000000ffff0b7224 */ /* 0x000fe200078e0009 */
[----:B------:R-:W-:Y:S01]  /*01d0*/  LOP3.LUT R10, R8, 0x1f, R0, 0xf8, !PT ;  /* 0x0000001f080a7812 */ /* 0x000fe200078ef800 */
[----:B------:R-:W1:Y:S01]  /*01e0*/  LDCU.64 UR6, c[0x0][0x380] ;  /* 0x00007000ff0677ac */ /* 0x000e620008000a00 */
[----:B-----5:R-:W-:Y:S02]  /*01f0*/  IMAD.U32 R4, RZ, RZ, UR9 ;  /* 0x00000009ff047e24 */ /* 0x020fe4000f8e00ff */
[----:B------:R-:W-:Y:S01]  /*0200*/  IMAD.U32 R5, RZ, RZ, UR8 ;  /* 0x00000008ff057e24 */ /* 0x000fe2000f8e00ff */
[----:B0-----:R-:W-:Y:S01]  /*0210*/  UISETP.GE.U32.AND UP0, UPT, UR5, 0x4, UPT ;  /* 0x000000040500788c */ /* 0x001fe2000bf06070 */
[----:B------:R-:W-:-:S02]  /*0220*/  IMAD R13, R4, UR11, RZ ;  /* 0x0000000b040d7c24 */ /* 0x000fc4000f8e02ff */
[----:B------:R-:W-:-:S04]  /*0230*/  IMAD.WIDE.U32 R6, R5, UR11, R10 ;  /* 0x0000000b05067c25 */ /* 0x000fc8000f8e000a */
[----:B------:R-:W-:Y:S01]  /*0240*/  IMAD.IADD R7, R7, 0x1, R13 ;  /* 0x0000000107077824 */ /* 0x000fe200078e020d */
[----:B-1----:R-:W-:-:S04]  /*0250*/  LEA R12, P0, R6, UR6, 0x3 ;  /* 0x00000006060c7c11 */ /* 0x002fc8000f8018ff */
[----:B------:R-:W-:Y:S01]  /*0260*/  LEA.HI.X R13, R6, UR7, R7, 0x3, P0 ;  /* 0x00000007060d7c11 */ /* 0x000fe200080f1c07 */
[----:B------:R-:W-:Y:S01]  /*0270*/  IMAD.MOV.U32 R6, RZ, RZ, RZ ;  /* 0x000000ffff067224 */ /* 0x000fe200078e00ff */
[----:B------:R-:W-:Y:S07]  /*0280*/  BRA.U !UP0, `(.L_x_34) ;  /* 0x0000000d08207547 */ /* 0x000fee000b800000 */
[----:B------:R-:W0:Y:S01]  /*0290*/  LDCU.64 UR8, c[0x0][0x398] ;  /* 0x00007300ff0877ac */ /* 0x000e220008000a00 */
[----:B------:R-:W1:Y:S01]  /*02a0*/  LDC R14, c[0x0][0x39c] ;  /* 0x0000e700ff0e7b82 */ /* 0x000e620000000800 */
[----:B------:R-:W-:Y:S01]  /*02b0*/  IMAD.U32 R7, RZ, RZ, UR4 ;  /* 0x00000004ff077e24 */ /* 0x000fe2000f8e00ff */
[----:B------:R-:W-:Y:S01]  /*02c0*/  ISETP.GE.U32.AND P2, PT, R10, R5, PT ;  /* 0x000000050a00720c */ /* 0x000fe20003f46070 */
[----:B------:R-:W-:Y:S02]  /*02d0*/  UIMAD UR23, UR22, UR16, URZ ;  /* 0x00000010161772a4 */ /* 0x000fe4000f8e02ff */
[----:B------:R-:W-:Y:S01]  /*02e0*/  IMAD.U32 R15, RZ, RZ, UR22 ;  /* 0x00000016ff0f7e24 */ /* 0x000fe2000f8e00ff */
[----:B------:R-:W5:Y:S01]  /*02f0*/  LDCU.64 UR24, c[0x0][0x3a8] ;  /* 0x00007500ff1877ac */ /* 0x000f620008000a00 */
[----:B------:R-:W-:Y:S01]  /*0300*/  ISETP.GE.AND.EX P2, PT, R9, R4, PT, P2 ;  /* 0x000000040900720c */ /* 0x000fe20003f46320 */
[----:B------:R-:W-:Y:S02]  /*0310*/  IMAD.U32 R11, RZ, RZ, UR22 ;  /* 0x00000016ff0b7e24 */ /* 0x000fe4000f8e00ff */
[----:B------:R-:W-:Y:S01]  /*0320*/  IMAD.MOV.U32 R8, RZ, RZ, 0x3 ;  /* 0x00000003ff087424 */ /* 0x000fe200078e00ff */
[----:B0-----:R-:W-:-:S02]  /*0330*/  USHF.R.S32.HI UR5, URZ, 0x1f, UR8 ;  /* 0x0000001fff057899 */ /* 0x001fc40008011408 */
[----:B------:R-:W-:Y:S02]  /*0340*/  UIMAD UR10, UR22, UR8, URZ ;  /* 0x00000008160a72a4 */ /* 0x000fe4000f8e02ff */
[----:B------:R-:W-:Y:S02]  /*0350*/  UIMAD.WIDE.U32 UR6, UR9, UR8, URZ ;  /* 0x00000008090672a5 */ /* 0x000fe4000f8e00ff */
[----:B------:R-:W-:Y:S01]  /*0360*/  UIMAD UR5, UR5, UR9, UR10 ;  /* 0x00000009050572a4 */ /* 0x000fe2000f8e020a */
[C---:B-1----:R-:W-:Y:S01]  /*0370*/  IMAD R5, R14.reuse, R7, UR23 ;  /* 0x000000170e057e24 */ /* 0x042fe2000f8e0207 */
[----:B------:R-:W-:Y:S01]  /*0380*/  ULOP3.LUT UR8, UR8, 0x7ffffffc, URZ, 0xc0, !UPT ;  /* 0x7ffffffc08087892 */ /* 0x000fe2000f8ec0ff */
[C---:B------:R-:W-:Y:S01]  /*0390*/  IMAD.WIDE.U32 R6, R14.reuse, UR16, R14 ;  /* 0x000000100e067c25 */ /* 0x040fe2000f8e000e */
[----:B------:R-:W-:Y:S01]  /*03a0*/  UIADD3 UR5, UPT, UPT, UR7, UR5, URZ ;  /* 0x0000000507057290 */ /* 0x000fe2000fffe0ff */
[----:B------:R-:W-:Y:S01]  /*03b0*/  SHF.L.U64.HI R10, R14, 0x5, R11 ;  /* 0x000000050e0a7819 */ /* 0x000fe2000001020b */
[----:B------:R-:W-:Y:S01]  /*03c0*/  UIMAD.WIDE.U32 UR6, UR6, UR11, URZ ;  /* 0x0000000b060672a5 */ /* 0x000fe2000f8e00ff */
[----:B------:R-:W-:Y:S01]  /*03d0*/  IMAD.IADD R5, R7, 0x1, R5 ;  /* 0x0000000107057824 */ /* 0x000fe200078e0205 */
[----:B------:R-:W-:Y:S01]  /*03e0*/  UIMAD UR5, UR5, UR11, URZ ;  /* 0x0000000b050572a4 */ /* 0x000fe2000f8e02ff */
[----:B------:R-:W-:Y:S01]  /*03f0*/  IMAD.SHL.U32 R9, R6, 0x8, RZ ;  /* 0x0000000806097824 */ /* 0x000fe200078e00ff */
[----:B------:R-:W-:Y:S01]  /*0400*/  UIADD3 UR8, UPT, UPT, -UR8, URZ, URZ ;  /* 0x000000ff08087290 */ /* 0x000fe2000fffe1ff */
[----:B-----5:R-:W-:Y:S01]  /*0410*/  IMAD.U32 R7, RZ, RZ, UR25 ;  /* 0x00000019ff077e24 */ /* 0x020fe2000f8e00ff */
[----:B------:R-:W-:Y:S01]  /*0420*/  UIADD3 UR5, UPT, UPT, UR7, UR5, URZ ;  /* 0x0000000507057290 */ /* 0x000fe2000fffe0ff */
[----:B------:R-:W-:-:S02]  /*0430*/  IADD3 R21, P1, PT, R2, UR6, RZ ;  /* 0x0000000602157c10 */ /* 0x000fc4000ff3e0ff */
[----:B------:R-:W-:Y:S01]  /*0440*/  SHF.L.U64.HI R5, R6, 0x3, R5 ;  /* 0x0000000306057819 */ /* 0x000fe20000010205 */
[----:B------:R-:W-:Y:S01]  /*0450*/  IMAD.U32 R6, RZ, RZ, UR24 ;  /* 0x00000018ff067e24 */ /* 0x000fe2000f8e00ff */
[C---:B------:R-:W-:Y:S01]  /*0460*/  LEA R9, P0, R2.reuse, R9, 0x3 ;  /* 0x0000000902097211 */ /* 0x040fe200078018ff */
[----:B------:R-:W-:Y:S02]  /*0470*/  IMAD.X R20, RZ, RZ, UR5, P1 ;  /* 0x00000005ff147e24 */ /* 0x000fe400088e06ff */
[----:B------:R-:W-:Y:S01]  /*0480*/  IMAD.U32 R11, RZ, RZ, UR8 ;  /* 0x00000008ff0b7e24 */ /* 0x000fe2000f8e00ff */
[----:B------:R-:W-:Y:S02]  /*0490*/  LEA.HI.X R22, R2, R5, RZ, 0x3, P0 ;  /* 0x0000000502167211 */ /* 0x000fe400000f1cff */
[C---:B------:R-:W-:Y:S01]  /*04a0*/  SHF.L.U64.HI R20, R21.reuse, 0x3, R20 ;  /* 0x0000000315147819 */ /* 0x040fe20000010214 */
[----:B------:R-:W-:-:S07]  /*04b0*/  IMAD.SHL.U32 R21, R21, 0x8, RZ ;  /* 0x0000000815157824 */ /* 0x000fce00078e00ff */
.L_x_59:
[----:B0-----:R-:W-:Y:S01]  /*04c0*/  IMAD.WIDE.U32 R16, R2, 0x40, RZ ;  /* 0x0000004002107825 */ /* 0x001fe200078e00ff */
[----:B------:R-:W-:Y:S01]  /*04d0*/  BSSY.RECONVERGENT B1, `(.L_x_35) ;  /* 0x0000015000017945 */ /* 0x000fe20003800200 */
[----:B------:R-:W-:Y:S02]  /*04e0*/  PLOP3.LUT P3, PT, PT, PT, PT, 0x8, 0x80 ;  /* 0x000000000080781c */ /* 0x000fe40003f6e170 */
[----:B----4-:R-:W-:Y:S01]  /*04f0*/  IMAD.U32 R5, RZ, RZ, UR12 ;  /* 0x0000000cff057e24 */ /* 0x010fe2000f8e00ff */
[----:B------:R-:W-:Y:S01]  /*0500*/  LOP3.LUT R4, R16, 0x1f, R0, 0xf8, !PT ;  /* 0x0000001f10047812 */ /* 0x000fe200078ef800 */
[----:B------:R-:W-:Y:S01]  /*0510*/  VIADD R11, R11, 0x4 ;  /* 0x000000040b0b7836 */ /* 0x000fe20000000000 */
[----:B------:R-:W-:Y:S02]  /*0520*/  ISETP.NE.AND P5, PT, R3, RZ, PT ;  /* 0x000000ff0300720c */ /* 0x000fe40003fa5270 */
[----:B------:R-:W-:Y:S01]  /*0530*/  LOP3.LUT R16, R4, 0x20, RZ, 0xfc, !PT ;  /* 0x0000002004107812 */ /* 0x000fe200078efcff */
[----:B------:R-:W-:Y:S01]  /*0540*/  IMAD.U32 R4, RZ, RZ, UR13 ;  /* 0x0000000dff047e24 */ /* 0x000fe2000f8e00ff */
[----:B------:R-:W-:-:S02]  /*0550*/  ISETP.NE.AND P4, PT, R11, RZ, PT ;  /* 0x000000ff0b00720c */ /* 0x000fc40003f85270 */
[----:B------:R-:W-:Y:S02]  /*0560*/  ISETP.GE.U32.AND P1, PT, R16, R5, PT ;  /* 0x000000051000720c */ /* 0x000fe40003f26070 */
[----:B------:R-:W-:Y:S02]  /*0570*/  PLOP3.LUT P0, PT, PT, PT, PT, 0x8, 0x80 ;  /* 0x000000000080781c */ /* 0x000fe40003f0e170 */
[----:B------:R-:W-:Y:S01]  /*0580*/  ISETP.GE.AND.EX P1, PT, R17, R4, PT, P1 ;  /* 0x000000041100720c */ /* 0x000fe20003f26310 */
[----:B------:R-:W-:-:S12]  /*0590*/  @P2 BRA `(.L_x_36) ;  /* 0x0000000000202947 */ /* 0x000fd80003800000 */
[----:B------:R-:W3:Y:S01]  /*05a0*/  LDG.E.64.CONSTANT R16, desc[UR18][R12.64] ;  /* 0x000000120c107981 */ /* 0x000ee2000c1e9b00 */
[----:B------:R-:W-:Y:S02]  /*05b0*/  VIADD R18, R8, 0xfffffffd ;  /* 0xfffffffd08127836 */ /* 0x000fe40000000000 */
[----:B------:R-:W-:-:S05]  /*05c0*/  IMAD.MOV.U32 R23, RZ, RZ, 0x1 ;  /* 0x00000001ff177424 */ /* 0x000fca00078e00ff */
[CC--:B------:R-:W-:Y:S02]  /*05d0*/  SHF.L.U32 R19, R23.reuse, R18.reuse, RZ ;  /* 0x0000001217137219 */ /* 0x0c0fe400000006ff */
[----:B------:R-:W-:Y:S02]  /*05e0*/  SHF.L.U64.HI R23, R23, R18, RZ ;  /* 0x0000001217177219 */ /* 0x000fe400000102ff */
[----:B---3--:R-:W-:Y:S02]  /*05f0*/  LOP3.LUT P0, RZ, R19, UR14, R16, 0x80, !PT ;  /* 0x0000000e13ff7c12 */ /* 0x008fe4000f808010 */
[----:B------:R-:W-:-:S04]  /*0600*/  LOP3.LUT R16, R23, R17, RZ, 0xc0, !PT ;  /* 0x0000001117107212 */ /* 0x000fc800078ec0ff */
[----:B------:R-:W-:-:S13]  /*0610*/  LOP3.LUT P0, RZ, R16, UR15, RZ, 0xc0, P0 ;  /* 0x0000000f10ff7c12 */ /* 0x000fda000800c0ff */
.L_x_36:
[----:B--23--:R-:W-:Y:S05]  /*0620*/  BSYNC.RECONVERGENT B1 ;  /* 0x0000000000017941 */ /* 0x00cfea0003800200 */
.L_x_35:
[----:B------:R-:W-:Y:S04]  /*0630*/  BSSY.RECONVERGENT B1, `(.L_x_37) ;  /* 0x000000a000017945 */ /* 0x000fe80003800200 */
[----:B------:R-:W-:Y:S05]  /*0640*/  @P1 BRA `(.L_x_38) ;  /* 0x0000000000201947 */ /* 0x000fea0003800000 */
[----:B------:R-:W2:Y:S01]  /*0650*/  LDG.E.64.CONSTANT R16, desc[UR18][R12.64+0x100] ;  /* 0x000100120c107981 */ /* 0x000ea2000c1e9b00 */
[----:B------:R-:W-:Y:S02]  /*0660*/  VIADD R18, R8, 0xfffffffd ;  /* 0xfffffffd08127836 */ /* 0x000fe40000000000 */
[----:B------:R-:W-:-:S05]  /*0670*/  IMAD.MOV.U32 R19, RZ, RZ, 0x1 ;  /* 0x00000001ff137424 */ /* 0x000fca00078e00ff */
[CC--:B------:R-:W-:Y:S02]  /*0680*/  SHF.L.U32 R23, R19.reuse, R18.reuse, RZ ;  /* 0x0000001213177219 */ /* 0x0c0fe400000006ff */
[----:B------:R-:W-:Y:S02]  /*0690*/  SHF.L.U64.HI R19, R19, R18, RZ ;  /* 0x0000001213137219 */ /* 0x000fe400000102ff */
[----:B--2---:R-:W-:Y:S02]  /*06a0*/  LOP3.LUT P3, RZ, R23, UR14, R16, 0x80, !PT ;  /* 0x0000000e17ff7c12 */ /* 0x004fe4000f868010 */
[----:B------:R-:W-:-:S04]  /*06b0*/  LOP3.LUT R16, R19, R17, RZ, 0xc0, !PT ;  /* 0x0000001113107212 */ /* 0x000fc800078ec0ff */
[----:B------:R-:W-:-:S13]  /*06c0*/  LOP3.LUT P3, RZ, R16, UR15, RZ, 0xc0, P3 ;  /* 0x0000000f10ff7c12 */ /* 0x000fda000986c0ff */
.L_x_38:
[----:B------:R-:W-:Y:S05]  /*06d0*/  BSYNC.RECONVERGENT B1 ;  /* 0x0000000000017941 */ /* 0x000fea0003800200 */
.L_x_37:
[----:B------:R-:W-:-:S03]  /*06e0*/  UMOV UR5, 0xffffffff ;  /* 0xffffffff00057882 */ /* 0x000fc60000000000 */
[----:B------:R-:W-:Y:S05]  /*06f0*/  BRA.DIV UR5, `(.L_x_39) ;  /* 0x0000001205907947 */ /* 0x000fea000b800000 */
[----:B------:R-:W-:Y:S02]  /*0700*/  VOTE.ANY R18, PT, P0 ;  /* 0x0000000000127806 */ /* 0x000fe400000e0100 */
[----:B------:R-:W-:-:S07]  /*0710*/  VOTE.ANY R19, PT, P3 ;  /* 0x0000000000137806 */ /* 0x000fce00018e0100 */
.L_x_85:
[----:B------:R-:W-:Y:S01]  /*0720*/  @!P5 IADD3 R16, P0, PT, R6, R21, RZ ;  /* 0x000000150610d210 */ /* 0x000fe20007f1e0ff */
[----:B------:R-:W-:Y:S01]  /*0730*/  BSSY.RECONVERGENT B1, `(.L_x_40) ;  /* 0x000000e000017945 */ /* 0x000fe20003800200 */
[----:B------:R-:W-:-:S03]  /*0740*/  PLOP3.LUT P3, PT, PT, PT, PT, 0x8, 0x80 ;  /* 0x000000000080781c */ /* 0x000fc60003f6e170 */
[----:B------:R-:W-:Y:S01]  /*0750*/  @!P5 IMAD.X R17, R7, 0x1, R20, P0 ;  /* 0x000000010711d824 */ /* 0x000fe200000e0614 */
[----:B------:R-:W-:-:S04]  /*0760*/  PLOP3.LUT P0, PT, PT, PT, PT, 0x8, 0x80 ;  /* 0x000000000080781c */ /* 0x000fc80003f0e170 */
[----:B------:R0:W-:Y:S01]  /*0770*/  @!P5 STG.E.64 desc[UR18][R16.64], R18 ;  /* 0x000000121000d986 */ /* 0x0001e2000c101b12 */
[----:B------:R-:W-:Y:S08]  /*0780*/  @P2 BRA `(.L_x_41) ;  /* 0x0000000000202947 */ /* 0x000ff00003800000 */
[----:B0-----:R-:W2:Y:S01]  /*0790*/  LDG.E.64.CONSTANT R16, desc[UR18][R12.64] ;  /* 0x000000120c107981 */ /* 0x001ea2000c1e9b00 */
[----:B------:R-:W-:Y:S02]  /*07a0*/  VIADD R18, R8, 0xfffffffe ;  /* 0xfffffffe08127836 */ /* 0x000fe40000000000 */
[----:B------:R-:W-:-:S05]  /*07b0*/  IMAD.MOV.U32 R23, RZ, RZ, 0x1 ;  /* 0x00000001ff177424 */ /* 0x000fca00078e00ff */
[CC--:B------:R-:W-:Y:S02]  /*07c0*/  SHF.L.U32 R19, R23.reuse, R18.reuse, RZ ;  /* 0x0000001217137219 */ /* 0x0c0fe400000006ff */
[----:B------:R-:W-:Y:S02]  /*07d0*/  SHF.L.U64.HI R23, R23, R18, RZ ;  /* 0x0000001217177219 */ /* 0x000fe400000102ff */
[----:B--2---:R-:W-:Y:S02]  /*07e0*/  LOP3.LUT P0, RZ, R19, UR14, R16, 0x80, !PT ;  /* 0x0000000e13ff7c12 */ /* 0x004fe4000f808010 */
[----:B------:R-:W-:-:S04]  /*07f0*/  LOP3.LUT R16, R23, R17, RZ, 0xc0, !PT ;  /* 0x0000001117107212 */ /* 0x000fc800078ec0ff */
[----:B------:R-:W-:-:S13]  /*0800*/  LOP3.LUT P0, RZ, R16, UR15, RZ, 0xc0, P0 ;  /* 0x0000000f10ff7c12 */ /* 0x000fda000800c0ff */
.L_x_41:
[----:B------:R-:W-:Y:S05]  /*0810*/  BSYNC.RECONVERGENT B1 ;  /* 0x0000000000017941 */ /* 0x000fea0003800200 */
.L_x_40:
[----:B------:R-:W-:Y:S04]  /*0820*/  BSSY.RECONVERGENT B1, `(.L_x_42) ;  /* 0x000000a000017945 */ /* 0x000fe80003800200 */
[----:B------:R-:W-:Y:S05]  /*0830*/  @P1 BRA `(.L_x_43) ;  /* 0x0000000000201947 */ /* 0x000fea0003800000 */
        /* <DEDUP_REMOVED lines=8> */
.L_x_43:
[----:B------:R-:W-:Y:S05]  /*08c0*/  BSYNC.RECONVERGENT B1 ;  /* 0x0000000000017941 */ /* 0x000fea0003800200 */
.L_x_42:
[----:B------:R-:W-:-:S03]  /*08d0*/  UMOV UR5, 0xffffffff ;  /* 0xffffffff00057882 */ /* 0x000fc60000000000 */
[----:B------:R-:W-:Y:S05]  /*08e0*/  BRA.DIV UR5, `(.L_x_44) ;  /* 0x00000012054c7947 */ /* 0x000fea000b800000 */
[----:B0-----:R-:W-:Y:S02]  /*08f0*/  VOTE.ANY R18, PT, P0 ;  /* 0x0000000000127806 */ /* 0x001fe400000e0100 */
[----:B------:R-:W-:-:S07]  /*0900*/  VOTE.ANY R19, PT, P3 ;  /* 0x0000000000137806 */ /* 0x000fce00018e0100 */
.L_x_89:
        /* <DEDUP_REMOVED lines=15> */
.L_x_46:
[----:B------:R-:W-:Y:S05]  /*0a00*/  BSYNC.RECONVERGENT B1 ;  /* 0x0000000000017941 */ /* 0x000fea0003800200 */
.L_x_45:
        /* <DEDUP_REMOVED lines=10> */
.L_x_48:
[----:B------:R-:W-:Y:S05]  /*0ab0*/  BSYNC.RECONVERGENT B1 ;  /* 0x0000000000017941 */ /* 0x000fea0003800200 */
.L_x_47:
[----:B------:R-:W-:-:S03]  /*0ac0*/  UMOV UR5, 0xffffffff ;  /* 0xffffffff00057882 */ /* 0x000fc60000000000 */
[----:B------:R-:W-:Y:S05]  /*0ad0*/  BRA.DIV UR5, `(.L_x_49) ;  /* 0x0000001205087947 */ /* 0x000fea000b800000 */
[----:B0-----:R-:W-:Y:S02]  /*0ae0*/  VOTE.ANY R18, PT, P0 ;  /* 0x0000000000127806 */ /* 0x001fe400000e0100 */
[----:B------:R-:W-:-:S07]  /*0af0*/  VOTE.ANY R19, PT, P3 ;  /* 0x0000000000137806 */ /* 0x000fce00018e0100 */
.L_x_93:
[----:B------:R-:W-:Y:S01]  /*0b00*/  BSSY.RECONVERGENT B1, `(.L_x_50) ;  /* 0x0000010000017945 */ /* 0x000fe20003800200 */
[----:B------:R-:W-:-:S03]  /*0b10*/  PLOP3.LUT P3, PT, PT, PT, PT, 0x8, 0x80 ;  /* 0x000000000080781c */ /* 0x000fc60003f6e170 */
[----:B------:R-:W-:Y:S10]  /*0b20*/  @P5 BRA `(.L_x_51) ;  /* 0x0000000000345947 */ /* 0x000ff40003800000 */
[----:B------:R-:W-:-:S04]  /*0b30*/  UIADD3 UR5, UP0, UPT, UR16, 0x2, URZ ;  /* 0x0000000210057890 */ /* 0x000fc8000ff1e0ff */
[----:B------:R-:W-:-:S04]  /*0b40*/  UIADD3.X UR6, UPT, UPT, URZ, UR4, URZ, UP0, !UPT ;  /* 0x00000004ff067290 */ /* 0x000fc800087fe4ff */
[----:B------:R-:W-:Y:S02]  /*0b50*/  UIMAD UR8, UR6, UR21, URZ ;  /* 0x00000015060872a4 */ /* 0x000fe4000f8e02ff */
[----:B------:R-:W-:Y:S02]  /*0b60*/  UIMAD.WIDE.U32 UR6, UR5, UR21, URZ ;  /* 0x00000015050672a5 */ /* 0x000fe4000f8e00ff */
[----:B------:R-:W-:Y:S02]  /*0b70*/  UIMAD UR5, UR22, UR5, UR8 ;  /* 0x00000005160572a4 */ /* 0x000fe4000f8e0208 */
[----:B------:R-:W-:Y:S02]  /*0b80*/  USHF.L.U32 UR8, UR6, 0x3, URZ ;  /* 0x0000000306087899 */ /* 0x000fe400080006ff */
[----:B------:R-:W-:-:S04]  /*0b90*/  UIADD3 UR5, UPT, UPT, UR7, UR5, URZ ;  /* 0x0000000507057290 */ /* 0x000fc8000fffe0ff */
[----:B------:R-:W-:Y:S01]  /*0ba0*/  USHF.L.U64.HI UR6, UR6, 0x3, UR5 ;  /* 0x0000000306067899 */ /* 0x000fe20008010205 */
[----:B------:R-:W-:-:S04]  /*0bb0*/  LEA R17, P0, R2, UR8, 0x3 ;  /* 0x0000000802117c11 */ /* 0x000fc8000f8018ff */
[----:B------:R-:W-:Y:S02]  /*0bc0*/  IADD3 R16, P6, PT, R6, R17, RZ ;  /* 0x0000001106107210 */ /* 0x000fe40007fde0ff */
[----:B------:R-:W-:-:S05]  /*0bd0*/  LEA.HI.X R24, R2, UR6, RZ, 0x3, P0 ;  /* 0x0000000602187c11 */ /* 0x000fca00080f1cff */
[----:B------:R-:W-:-:S05]  /*0be0*/  IMAD.X R17, R7, 0x1, R24, P6 ;  /* 0x0000000107117824 */ /* 0x000fca00030e0618 */
[----:B------:R0:W-:Y:S02]  /*0bf0*/  STG.E.64 desc[UR18][R16.64], R18 ;  /* 0x0000001210007986 */ /* 0x0001e4000c101b12 */
.L_x_51:
[----:B------:R-:W-:Y:S05]  /*0c00*/  BSYNC.RECONVERGENT B1 ;  /* 0x0000000000017941 */ /* 0x000fea0003800200 */
.L_x_50:
[----:B------:R-:W-:Y:S01]  /*0c10*/  BSSY.RECONVERGENT B1, `(.L_x_52) ;  /* 0x000000a000017945 */ /* 0x000fe20003800200 */
[----:B------:R-:W-:-:S03]  /*0c20*/  PLOP3.LUT P0, PT, PT, PT, PT, 0x8, 0x80 ;  /* 0x000000000080781c */ /* 0x000fc60003f0e170 */
[----:B------:R-:W-:Y:S10]  /*0c30*/  @P2 BRA `(.L_x_53) ;  /* 0x00000000001c2947 */ /* 0x000ff40003800000 */
[----:B0-----:R-:W2:Y:S01]  /*0c40*/  LDG.E.64.CONSTANT R16, desc[UR18][R12.64] ;  /* 0x000000120c107981 */ /* 0x001ea2000c1e9b00 */
[----:B------:R-:W-:-:S05]  /*0c50*/  IMAD.MOV.U32 R23, RZ, RZ, 0x1 ;  /* 0x00000001ff177424 */ /* 0x000fca00078e00ff */
[CC--:B------:R-:W-:Y:S02]  /*0c60*/  SHF.L.U32 R19, R23.reuse, R8.reuse, RZ ;  /* 0x0000000817137219 */ /* 0x0c0fe400000006ff */
[----:B------:R-:W-:Y:S02]  /*0c70*/  SHF.L.U64.HI R23, R23, R8, RZ ;  /* 0x0000000817177219 */ /* 0x000fe400000102ff */
[----:B--2---:R-:W-:Y:S02]  /*0c80*/  LOP3.LUT P0, RZ, R19, UR14, R16, 0x80, !PT ;  /* 0x0000000e13ff7c12 */ /* 0x004fe4000f808010 */
[----:B------:R-:W-:-:S04]  /*0c90*/  LOP3.LUT R16, R23, R17, RZ, 0xc0, !PT ;  /* 0x0000001117107212 */ /* 0x000fc800078ec0ff */
[----:B------:R-:W-:-:S13]  /*0ca0*/  LOP3.LUT P0, RZ, R16, UR15, RZ, 0xc0, P0 ;  /* 0x0000000f10ff7c12 */ /* 0x000fda000800c0ff */
.L_x_53:
[----:B------:R-:W-:Y:S05]  /*0cb0*/  BSYNC.RECONVERGENT B1 ;  /* 0x0000000000017941 */ /* 0x000fea0003800200 */
.L_x_52:
[----:B------:R-:W-:Y:S04]  /*0cc0*/  BSSY.RECONVERGENT B1, `(.L_x_54) ;  /* 0x0000009000017945 */ /* 0x000fe80003800200 */
[----:B------:R-:W-:Y:S05]  /*0cd0*/  @P1 BRA `(.L_x_55) ;  /* 0x00000000001c1947 */ /* 0x000fea0003800000 */
[----:B0-----:R-:W2:Y:S01]  /*0ce0*/  LDG.E.64.CONSTANT R16, desc[UR18][R12.64+0x100] ;  /* 0x000100120c107981 */ /* 0x001ea2000c1e9b00 */
[----:B------:R-:W-:-:S05]  /*0cf0*/  IMAD.MOV.U32 R19, RZ, RZ, 0x1 ;  /* 0x00000001ff137424 */ /* 0x000fca00078e00ff */
[CC--:B------:R-:W-:Y:S02]  /*0d00*/  SHF.L.U32 R23, R19.reuse, R8.reuse, RZ ;  /* 0x0000000813177219 */ /* 0x0c0fe400000006ff */
[----:B------:R-:W-:Y:S02]  /*0d10*/  SHF.L.U64.HI R19, R19, R8, RZ ;  /* 0x0000000813137219 */ /* 0x000fe400000102ff */
[----:B--2---:R-:W-:Y:S02]  /*0d20*/  LOP3.LUT P3, RZ, R23, UR14, R16, 0x80, !PT ;  /* 0x0000000e17ff7c12 */ /* 0x004fe4000f868010 */
[----:B------:R-:W-:-:S04]  /*0d30*/  LOP3.LUT R16, R19, R17, RZ, 0xc0, !PT ;  /* 0x0000001113107212 */ /* 0x000fc800078ec0ff */
[----:B------:R-:W-:-:S13]  /*0d40*/  LOP3.LUT P3, RZ, R16, UR15, RZ, 0xc0, P3 ;  /* 0x0000000f10ff7c12 */ /* 0x000fda000986c0ff */
.L_x_55:
[----:B------:R-:W-:Y:S05]  /*0d50*/  BSYNC.RECONVERGENT B1 ;  /* 0x0000000000017941 */ /* 0x000fea0003800200 */
.L_x_54:
[----:B------:R-:W-:-:S03]  /*0d60*/  UMOV UR5, 0xffffffff ;  /* 0xffffffff00057882 */ /* 0x000fc60000000000 */
[----:B------:R-:W-:Y:S05]  /*0d70*/  BRA.DIV UR5, `(.L_x_56) ;  /* 0x0000000e05987947 */ /* 0x000fea000b800000 */
[----:B0-----:R-:W-:Y:S02]  /*0d80*/  VOTE.ANY R18, PT, P0 ;  /* 0x0000000000127806 */ /* 0x001fe400000e0100 */
[----:B------:R-:W-:-:S07]  /*0d90*/  VOTE.ANY R19, PT, P3 ;  /* 0x0000000000137806 */ /* 0x000fce00018e0100 */
.L_x_97:
[----:B------:R-:W-:Y:S04]  /*0da0*/  BSSY.RECONVERGENT B1, `(.L_x_57) ;  /* 0x000000f000017945 */ /* 0x000fe80003800200 */
[----:B------:R-:W-:Y:S05]  /*0db0*/  @P5 BRA `(.L_x_58) ;  /* 0x0000000000345947 */ /* 0x000fea0003800000 */
        /* <DEDUP_REMOVED lines=13> */
.L_x_58:
[----:B------:R-:W-:Y:S05]  /*0e90*/  BSYNC.RECONVERGENT B1 ;  /* 0x0000000000017941 */ /* 0x000fea0003800200 */
.L_x_57:
[----:B------:R-:W-:Y:S01]  /*0ea0*/  LEA R6, P0, R14, R6, 0x5 ;  /* 0x000000060e067211 */ /* 0x000fe200078028ff */
[----:B------:R-:W-:-:S04]  /*0eb0*/  VIADD R8, R8, 0x4 ;  /* 0x0000000408087836 */ /* 0x000fc80000000000 */
[----:B------:R-:W-:Y:S01]  /*0ec0*/  IMAD.X R7, R7, 0x1, R10, P0 ;  /* 0x0000000107077824 */ /* 0x000fe200000e060a */
[----:B------:R-:W-:Y:S07]  /*0ed0*/  @P4 BRA `(.L_x_59) ;  /* 0xfffffff400784947 */ /* 0x000fee000383ffff */
[----:B------:R-:W1:Y:S02]  /*0ee0*/  LDCU UR5, c[0x0][0x398] ;  /* 0x00007300ff0577ac */ /* 0x000e640008000800 */
[----:B-1----:R-:W-:-:S06]  /*0ef0*/  ULOP3.LUT UR5, UR5, 0x7ffffffc, URZ, 0xc0, !UPT ;  /* 0x7ffffffc05057892 */ /* 0x002fcc000f8ec0ff */
[----:B------:R-:W-:-:S07]  /*0f00*/  IMAD.U32 R6, RZ, RZ, UR5 ;  /* 0x00000005ff067e24 */ /* 0x000fce000f8e00ff */
.L_x_34:
[----:B------:R-:W1:Y:S02]  /*0f10*/  LDC R7, c[0x0][0x398] ;  /* 0x0000e600ff077b82 */ /* 0x000e640000000800 */
[----:B-1----:R-:W-:-:S04]  /*0f20*/  LOP3.LUT R7, R7, 0x3, RZ, 0xc0, !PT ;  /* 0x0000000307077812 */ /* 0x002fc800078ec0ff */
[----:B------:R-:W-:-:S13]  /*0f30*/  ISETP.NE.AND P0, PT, R7, RZ, PT ;  /* 0x000000ff0700720c */ /* 0x000fda0003f05270 */
[----:B------:R-:W-:Y:S05]  /*0f40*/  @!P0 BRA `(.L_x_60) ;  /* 0x0000000800608947 */ /* 0x000fea0003800000 */
[----:B------:R-:W-:Y:S01]  /*0f50*/  IMAD.WIDE.U32 R8, R2, 0x40, RZ ;  /* 0x0000004002087825 */ /* 0x000fe200078e00ff */
[----:B------:R-:W-:Y:S01]  /*0f60*/  BSSY.RECONVERGENT B1, `(.L_x_61) ;  /* 0x0000013000017945 */ /* 0x000fe20003800200 */
[----:B------:R-:W-:Y:S02]  /*0f70*/  PLOP3.LUT P3, PT, PT, PT, PT, 0x8, 0x80 ;  /* 0x000000000080781c */ /* 0x000fe40003f6e170 */
[----:B------:R-:W-:Y:S02]  /*0f80*/  ISETP.NE.AND P4, PT, R3, RZ, PT ;  /* 0x000000ff0300720c */ /* 0x000fe40003f85270 */
[----:B------:R-:W-:Y:S02]  /*0f90*/  LOP3.LUT R8, R8, 0x1f, R0, 0xf8, !PT ;  /* 0x0000001f08087812 */ /* 0x000fe400078ef800 */
[----:B------:R-:W-:Y:S02]  /*0fa0*/  PLOP3.LUT P0, PT, PT, PT, PT, 0x8, 0x80 ;  /* 0x000000000080781c */ /* 0x000fe40003f0e170 */
[----:B------:R-:W-:-:S02]  /*0fb0*/  ISETP.GE.U32.AND P2, PT, R8, R5, PT ;  /* 0x000000050800720c */ /* 0x000fc40003f46070 */
[----:B------:R-:W-:Y:S02]  /*0fc0*/  LOP3.LUT R10, R8, 0x20, RZ, 0xfc, !PT ;  /* 0x00000020080a7812 */ /* 0x000fe400078efcff */
[----:B------:R-:W-:Y:S02]  /*0fd0*/  ISETP.GE.AND.EX P2, PT, R9, R4, PT, P2 ;  /* 0x000000040900720c */ /* 0x000fe40003f46320 */
[----:B------:R-:W-:-:S04]  /*0fe0*/  ISETP.GE.U32.AND P1, PT, R10, R5, PT ;  /* 0x000000050a00720c */ /* 0x000fc80003f26070 */
[----:B------:R-:W-:-:S07]  /*0ff0*/  ISETP.GE.AND.EX P1, PT, R9, R4, PT, P1 ;  /* 0x000000040900720c */ /* 0x000fce0003f26310 */
[----:B------:R-:W-:Y:S06]  /*1000*/  @P2 BRA `(.L_x_62) ;  /* 0x0000000000202947 */ /* 0x000fec0003800000 */
[----:B------:R-:W5:Y:S01]  /*1010*/  LDG.E.64.CONSTANT R4, desc[UR18][R12.64] ;  /* 0x000000120c047981 */ /* 0x000f62000c1e9b00 */
[----:B------:R-:W5:Y:S01]  /*1020*/  LDCU.64 UR6, c[0x0][0x3a0] ;  /* 0x00007400ff0677ac */ /* 0x000f620008000a00 */
[----:B------:R-:W-:-:S05]  /*1030*/  IMAD.MOV.U32 R11, RZ, RZ, 0x1 ;  /* 0x00000001ff0b7424 */ /* 0x000fca00078e00ff */
[CC--:B------:R-:W-:Y:S02]  /*1040*/  SHF.L.U32 R9, R11.reuse, R6.reuse, RZ ;  /* 0x000000060b097219 */ /* 0x0c0fe400000006ff */
[----:B------:R-:W-:Y:S02]  /*1050*/  SHF.L.U64.HI R11, R11, R6, RZ ;  /* 0x000000060b0b7219 */ /* 0x000fe400000102ff */
[----:B-----5:R-:W-:Y:S02]  /*1060*/  LOP3.LUT P0, RZ, R9, UR6, R4, 0x80, !PT ;  /* 0x0000000609ff7c12 */ /* 0x020fe4000f808004 */
[----:B------:R-:W-:-:S04]  /*1070*/  LOP3.LUT R4, R11, R5, RZ, 0xc0, !PT ;  /* 0x000000050b047212 */ /* 0x000fc800078ec0ff */
[----:B------:R-:W-:-:S13]  /*1080*/  LOP3.LUT P0, RZ, R4, UR7, RZ, 0xc0, P0 ;  /* 0x0000000704ff7c12 */ /* 0x000fda000800c0ff */
.L_x_62:
[----:B--234-:R-:W-:Y:S05]  /*1090*/  BSYNC.RECONVERGENT B1 ;  /* 0x0000000000017941 */ /* 0x01cfea0003800200 */
.L_x_61:
[----:B------:R-:W-:Y:S04]  /*10a0*/  BSSY.RECONVERGENT B1, `(.L_x_63) ;  /* 0x000000a000017945 */ /* 0x000fe80003800200 */
[----:B------:R-:W-:Y:S05]  /*10b0*/  @P1 BRA `(.L_x_64) ;  /* 0x0000000000201947 */ /* 0x000fea0003800000 */
[----:B------:R-:W2:Y:S01]  /*10c0*/  LDG.E.64.CONSTANT R4, desc[UR18][R12.64+0x100] ;  /* 0x000100120c047981 */ /* 0x000ea2000c1e9b00 */
[----:B------:R-:W2:Y:S01]  /*10d0*/  LDCU.64 UR6, c[0x0][0x3a0] ;  /* 0x00007400ff0677ac */ /* 0x000ea20008000a00 */
[----:B------:R-:W-:-:S05]  /*10e0*/  IMAD.MOV.U32 R9, RZ, RZ, 0x1 ;  /* 0x00000001ff097424 */ /* 0x000fca00078e00ff */
[CC--:B------:R-:W-:Y:S02]  /*10f0*/  SHF.L.U32 R11, R9.reuse, R6.reuse, RZ ;  /* 0x00000006090b7219 */ /* 0x0c0fe400000006ff */
[----:B------:R-:W-:Y:S02]  /*1100*/  SHF.L.U64.HI R9, R9, R6, RZ ;  /* 0x0000000609097219 */ /* 0x000fe400000102ff */
[----:B--2---:R-:W-:Y:S02]  /*1110*/  LOP3.LUT P3, RZ, R11, UR6, R4, 0x80, !PT ;  /* 0x000000060bff7c12 */ /* 0x004fe4000f868004 */
[----:B------:R-:W-:-:S04]  /*1120*/  LOP3.LUT R4, R9, R5, RZ, 0xc0, !PT ;  /* 0x0000000509047212 */ /* 0x000fc800078ec0ff */
[----:B------:R-:W-:-:S13]  /*1130*/  LOP3.LUT P3, RZ, R4, UR7, RZ, 0xc0, P3 ;  /* 0x0000000704ff7c12 */ /* 0x000fda000986c0ff */
.L_x_64:
[----:B------:R-:W-:Y:S05]  /*1140*/  BSYNC.RECONVERGENT B1 ;  /* 0x0000000000017941 */ /* 0x000fea0003800200 */
.L_x_63:
[----:B------:R-:W-:-:S03]  /*1150*/  UMOV UR5, 0xffffffff ;  /* 0xffffffff00057882 */ /* 0x000fc60000000000 */
[----:B------:R-:W-:Y:S05]  /*1160*/  BRA.DIV UR5, `(.L_x_65) ;  /* 0x0000000a05d47947 */ /* 0x000fea000b800000 */
[----:B------:R-:W-:Y:S02]  /*1170*/  VOTE.ANY R10, PT, P0 ;  /* 0x00000000000a7806 */ /* 0x000fe400000e0100 */
[----:B0-----:R-:W-:-:S07]  /*1180*/  VOTE.ANY R16, PT, P3 ;  /* 0x0000000000107806 */ /* 0x001fce00018e0100 */
.L_x_101:
[----:B------:R-:W-:Y:S01]  /*1190*/  BSSY.RECONVERGENT B1, `(.L_x_66) ;  /* 0x0000012000017945 */ /* 0x000fe20003800200 */
[----:B------:R-:W-:-:S03]  /*11a0*/  ISETP.NE.AND P0, PT, R7, 0x1, PT ;  /* 0x000000010700780c */ /* 0x000fc60003f05270 */
[----:B------:R-:W-:Y:S10]  /*11b0*/  @P4 BRA `(.L_x_67) ;  /* 0x00000000003c4947 */ /* 0x000ff40003800000 */
[----:B------:R-:W0:Y:S01]  /*11c0*/  LDCU UR5, c[0x0][0x39c] ;  /* 0x00007380ff0577ac */ /* 0x000e220008000800 */
[----:B------:R-:W-:Y:S01]  /*11d0*/  IADD3 R9, P3, PT, R6, UR16, RZ ;  /* 0x0000001006097c10 */ /* 0x000fe2000ff7e0ff */
[----:B------:R-:W-:Y:S01]  /*11e0*/  IMAD.MOV.U32 R5, RZ, RZ, RZ ;  /* 0x000000ffff057224 */ /* 0x000fe200078e00ff */
[----:B------:R-:W1:Y:S03]  /*11f0*/  LDCU.64 UR6, c[0x0][0x3a8] ;  /* 0x00007500ff0677ac */ /* 0x000e660008000a00 */
[----:B------:R-:W-:-:S04]  /*1200*/  IMAD.X R4, RZ, RZ, UR4, P3 ;  /* 0x00000004ff047e24 */ /* 0x000fc800098e06ff */
[----:B0-----:R-:W-:Y:S02]  /*1210*/  IMAD R8, R4, UR5, RZ ;  /* 0x0000000504087c24 */ /* 0x001fe4000f8e02ff */
[----:B------:R-:W-:-:S04]  /*1220*/  IMAD.MOV.U32 R4, RZ, RZ, R2 ;  /* 0x000000ffff047224 */ /* 0x000fc800078e0002 */
[----:B------:R-:W-:-:S04]  /*1230*/  IMAD.WIDE.U32 R4, R9, UR5, R4 ;  /* 0x0000000509047c25 */ /* 0x000fc8000f8e0004 */
[----:B------:R-:W-:Y:S01]  /*1240*/  IMAD R9, R9, UR22, R8 ;  /* 0x0000001609097c24 */ /* 0x000fe2000f8e0208 */
[----:B-1----:R-:W-:-:S03]  /*1250*/  LEA R8, P3, R4, UR6, 0x3 ;  /* 0x0000000604087c11 */ /* 0x002fc6000f8618ff */
[----:B------:R-:W-:-:S05]  /*1260*/  IMAD.IADD R5, R5, 0x1, R9 ;  /* 0x0000000105057824 */ /* 0x000fca00078e0209 */
[----:B------:R-:W-:Y:S01]  /*1270*/  LEA.HI.X R9, R4, UR7, R5, 0x3, P3 ;  /* 0x0000000704097c11 */ /* 0x000fe200098f1c05 */
[----:B------:R-:W-:Y:S02]  /*1280*/  IMAD.MOV.U32 R4, RZ, RZ, R10 ;  /* 0x000000ffff047224 */ /* 0x000fe400078e000a */
[----:B------:R-:W-:-:S05]  /*1290*/  IMAD.MOV.U32 R5, RZ, RZ, R16 ;  /* 0x000000ffff057224 */ /* 0x000fca00078e0010 */
[----:B------:R0:W-:Y:S02]  /*12a0*/  STG.E.64 desc[UR18][R8.64], R4 ;  /* 0x0000000408007986 */ /* 0x0001e4000c101b12 */
.L_x_67:
[----:B------:R-:W-:Y:S05]  /*12b0*/  BSYNC.RECONVERGENT B1 ;  /* 0x0000000000017941 */ /* 0x000fea0003800200 */
.L_x_66:
[----:B------:R-:W-:Y:S04]  /*12c0*/  BSSY B1, `(.L_x_60) ;  /* 0x0000060000017945 */ /* 0x000fe80003800000 */
[----:B------:R-:W-:Y:S05]  /*12d0*/  @!P0 BRA `(.L_x_68) ;  /* 0x0000000400788947 */ /* 0x000fea0003800000 */
[----:B------:R-:W-:Y:S01]  /*12e0*/  BSSY.RECONVERGENT B2, `(.L_x_69) ;  /* 0x000000d000027945 */ /* 0x000fe20003800200 */
[----:B------:R-:W-:Y:S01]  /*12f0*/  PLOP3.LUT P3, PT, PT, PT, PT, 0x8, 0x80 ;  /* 0x000000000080781c */ /* 0x000fe20003f6e170 */
[----:B0-----:R-:W-:Y:S01]  /*1300*/  VIADD R8, R6, 0x1 ;  /* 0x0000000106087836 */ /* 0x001fe20000000000 */
[----:B------:R-:W-:Y:S01]  /*1310*/  PLOP3.LUT P0, PT, PT, PT, PT, 0x8, 0x80 ;  /* 0x000000000080781c */ /* 0x000fe20003f0e170 */
[----:B------:R-:W-:-:S12]  /*1320*/  @P2 BRA `(.L_x_70) ;  /* 0x0000000000202947 */ /* 0x000fd80003800000 */
        /* <DEDUP_REMOVED lines=8> */
.L_x_70:
[----:B------:R-:W-:Y:S05]  /*13b0*/  BSYNC.RECONVERGENT B2 ;  /* 0x0000000000027941 */ /* 0x000fea0003800200 */
.L_x_69:
        /* <DEDUP_REMOVED lines=10> */
.L_x_72:
[----:B------:R-:W-:Y:S05]  /*1460*/  BSYNC.RECONVERGENT B2 ;  /* 0x0000000000027941 */ /* 0x000fea0003800200 */
.L_x_71:
[----:B------:R-:W-:-:S03]  /*1470*/  UMOV UR5, 0xffffffff ;  /* 0xffffffff00057882 */ /* 0x000fc60000000000 */
[----:B------:R-:W-:Y:S05]  /*1480*/  BRA.DIV UR5, `(.L_x_73) ;  /* 0x0000000a05407947 */ /* 0x000fea000b800000 */
[----:B------:R-:W-:Y:S02]  /*1490*/  VOTE.ANY R10, PT, P0 ;  /* 0x00000000000a7806 */ /* 0x000fe400000e0100 */
[----:B------:R-:W-:-:S07]  /*14a0*/  VOTE.ANY R16, PT, P3 ;  /* 0x0000000000107806 */ /* 0x000fce00018e0100 */
.L_x_105:
        /* <DEDUP_REMOVED lines=18> */
.L_x_75:
[----:B------:R-:W-:Y:S05]  /*15d0*/  BSYNC.RECONVERGENT B2 ;  /* 0x0000000000027941 */ /* 0x000fea0003800200 */
.L_x_74:
[----:B------:R-:W-:Y:S05]  /*15e0*/  @!P0 BRA `(.L_x_68) ;  /* 0x0000000000b48947 */ /* 0x000fea0003800000 */
[----:B------:R-:W-:Y:S01]  /*15f0*/  BSSY.RECONVERGENT B2, `(.L_x_76) ;  /* 0x000000d000027945 */ /* 0x000fe20003800200 */
[----:B------:R-:W-:Y:S01]  /*1600*/  PLOP3.LUT P3, PT, PT, PT, PT, 0x8, 0x80 ;  /* 0x000000000080781c */ /* 0x000fe20003f6e170 */
[----:B------:R-:W-:Y:S01]  /*1610*/  VIADD R6, R6, 0x2 ;  /* 0x0000000206067836 */ /* 0x000fe20000000000 */
[----:B------:R-:W-:Y:S01]  /*1620*/  PLOP3.LUT P0, PT, PT, PT, PT, 0x8, 0x80 ;  /* 0x000000000080781c */ /* 0x000fe20003f0e170 */
[----:B------:R-:W-:-:S12]  /*1630*/  @P2 BRA `(.L_x_77) ;  /* 0x0000000000202947 */ /* 0x000fd80003800000 */
[----:B0-----:R-:W2:Y:S01]  /*1640*/  LDG.E.64.CONSTANT R4, desc[UR18][R12.64] ;  /* 0x000000120c047981 */ /* 0x001ea2000c1e9b00 */
[----:B------:R-:W2:Y:S01]  /*1650*/  LDCU.64 UR6, c[0x0][0x3a0] ;  /* 0x00007400ff0677ac */ /* 0x000ea20008000a00 */
[----:B------:R-:W-:-:S05]  /*1660*/  IMAD.MOV.U32 R9, RZ, RZ, 0x1 ;  /* 0x00000001ff097424 */ /* 0x000fca00078e00ff */
[CC--:B------:R-:W-:Y:S02]  /*1670*/  SHF.L.U32 R7, R9.reuse, R6.reuse, RZ ;  /* 0x0000000609077219 */ /* 0x0c0fe400000006ff */
[----:B------:R-:W-:Y:S02]  /*1680*/  SHF.L.U64.HI R9, R9, R6, RZ ;  /* 0x0000000609097219 */ /* 0x000fe400000102ff */
[----:B--2---:R-:W-:Y:S02]  /*1690*/  LOP3.LUT P0, RZ, R7, UR6, R4, 0x80, !PT ;  /* 0x0000000607ff7c12 */ /* 0x004fe4000f808004 */
[----:B------:R-:W-:-:S04]  /*16a0*/  LOP3.LUT R4, R9, R5, RZ, 0xc0, !PT ;  /* 0x0000000509047212 */ /* 0x000fc800078ec0ff */
[----:B------:R-:W-:-:S13]  /*16b0*/  LOP3.LUT P0, RZ, R4, UR7, RZ, 0xc0, P0 ;  /* 0x0000000704ff7c12 */ /* 0x000fda000800c0ff */
.L_x_77:
[----:B------:R-:W-:Y:S05]  /*16c0*/  BSYNC.RECONVERGENT B2 ;  /* 0x0000000000027941 */ /* 0x000fea0003800200 */
.L_x_76:
[----:B------:R-:W-:Y:S04]  /*16d0*/  BSSY.RECONVERGENT B2, `(.L_x_78) ;  /* 0x000000a000027945 */ /* 0x000fe80003800200 */
[----:B------:R-:W-:Y:S05]  /*16e0*/  @P1 BRA `(.L_x_79) ;  /* 0x0000000000201947 */ /* 0x000fea0003800000 */
[----:B------:R-:W2:Y:S01]  /*16f0*/  LDG.E.64.CONSTANT R12, desc[UR18][R12.64+0x100] ;  /* 0x000100120c0c7981 */ /* 0x000ea2000c1e9b00 */
[----:B------:R-:W2:Y:S01]  /*1700*/  LDCU.64 UR6, c[0x0][0x3a0] ;  /* 0x00007400ff0677ac */ /* 0x000ea20008000a00 */
[----:B0-----:R-:W-:-:S05]  /*1710*/  IMAD.MOV.U32 R5, RZ, RZ, 0x1 ;  /* 0x00000001ff057424 */ /* 0x001fca00078e00ff */
[CC--:B------:R-:W-:Y:S02]  /*1720*/  SHF.L.U32 R7, R5.reuse, R6.reuse, RZ ;  /* 0x0000000605077219 */ /* 0x0c0fe400000006ff */
[----:B------:R-:W-:Y:S02]  /*1730*/  SHF.L.U64.HI R5, R5, R6, RZ ;  /* 0x0000000605057219 */ /* 0x000fe400000102ff */
[----:B--2---:R-:W-:Y:S02]  /*1740*/  LOP3.LUT P3, RZ, R7, UR6, R12, 0x80, !PT ;  /* 0x0000000607ff7c12 */ /* 0x004fe4000f86800c */
[----:B------:R-:W-:-:S04]  /*1750*/  LOP3.LUT R4, R5, R13, RZ, 0xc0, !PT ;  /* 0x0000000d05047212 */ /* 0x000fc800078ec0ff */
[----:B------:R-:W-:-:S13]  /*1760*/  LOP3.LUT P3, RZ, R4, UR7, RZ, 0xc0, P3 ;  /* 0x0000000704ff7c12 */ /* 0x000fda000986c0ff */
.L_x_79:
[----:B------:R-:W-:Y:S05]  /*1770*/  BSYNC.RECONVERGENT B2 ;  /* 0x0000000000027941 */ /* 0x000fea0003800200 */
.L_x_78:
[----:B------:R-:W-:-:S03]  /*1780*/  UMOV UR5, 0xffffffff ;  /* 0xffffffff00057882 */ /* 0x000fc60000000000 */
[----:B------:R-:W-:Y:S05]  /*1790*/  BRA.DIV UR5, `(.L_x_80) ;  /* 0x0000000605b07947 */ /* 0x000fea000b800000 */
[----:B0-----:R-:W-:Y:S02]  /*17a0*/  VOTE.ANY R8, PT, P0 ;  /* 0x0000000000087806 */ /* 0x001fe400000e0100 */
[----:B------:R-:W-:-:S07]  /*17b0*/  VOTE.ANY R16, PT, P3 ;  /* 0x0000000000107806 */ /* 0x000fce00018e0100 */
.L_x_109:
[----:B------:R-:W-:Y:S05]  /*17c0*/  @P4 BRA `(.L_x_68) ;  /* 0x00000000003c4947 */ /* 0x000fea0003800000 */
        /* <DEDUP_REMOVED lines=15> */
.L_x_68:
[----:B------:R-:W-:Y:S05]  /*18c0*/  BSYNC B1 ;  /* 0x0000000000017941 */ /* 0x000fea0003800000 */
.L_x_60:
[----:B------:R-:W5:Y:S01]  /*18d0*/  LDCU UR5, c[0x0][0x39c] ;  /* 0x00007380ff0577ac */ /* 0x000f620008000800 */
[----:B01----:R-:W-:-:S05]  /*18e0*/  IMAD.U32 R5, RZ, RZ, UR20 ;  /* 0x00000014ff057e24 */ /* 0x003fca000f8e00ff */
[----:B------:R-:W-:-:S04]  /*18f0*/  LEA.HI R2, R5, R2, RZ, 0x1b ;  /* 0x0000000205027211 */ /* 0x000fc800078fd8ff */
[----:B-----5:R-:W-:-:S13]  /*1900*/  ISETP.GE.AND P0, PT, R2, UR5, PT ;  /* 0x0000000502007c0c */ /* 0x020fda000bf06270 */
[----:B------:R-:W-:Y:S05]  /*1910*/  @!P0 BRA `(.L_x_81) ;  /* 0xffffffe8001c8947 */ /* 0x000fea000383ffff */
[----:B--234-:R-:W-:Y:S05]  /*1920*/  BSYNC B0 ;  /* 0x0000000000007941 */ /* 0x01cfea0003800000 */
.L_x_33:
[----:B------:R-:W-:Y:S05]  /*1930*/  EXIT ;  /* 0x000000000000794d */ /* 0x000fea0003800000 */
.L_x_39:
[----:B------:R-:W-:Y:S01]  /*1940*/  BSSY B1, `(.L_x_82) ;  /* 0x0000005000017945 */ /* 0x000fe20003800000 */
[----:B------:R-:W-:-:S07]  /*1950*/  IMAD.MOV.U32 R16, RZ, RZ, -0x1 ;  /* 0xffffffffff107424 */ /* 0x000fce00078e00ff */
[----:B------:R-:W-:Y:S05]  /*1960*/  WARPSYNC.COLLECTIVE R16, `(.L_x_83) ;  /* 0x0000000010087348 */ /* 0x000fea0003c00000 */
[----:B------:R-:W-:Y:S01]  /*1970*/  VOTE.ANY R16, PT, P0 ;  /* 0x0000000000107806 */ /* 0x000fe200000e0100 */
[----:B------:R-:W-:Y:S06]  /*1980*/  ENDCOLLECTIVE ;  /* 0x000000000000791b */ /* 0x000fec0003800000 */
.L_x_83:
[----:B------:R-:W-:Y:S05]  /*1990*/  BSYNC B1 ;  /* 0x0000000000017941 */ /* 0x000fea0003800000 */
.L_x_82:
[----:B------:R-:W-:Y:S01]  /*19a0*/  PLOP3.LUT P0, PT, P3, PT, PT, 0x80, 0x8 ;  /* 0x000000000008781c */ /* 0x000fe20001f0f070 */
[----:B------:R-:W-:Y:S02]  /*19b0*/  IMAD.MOV.U32 R18, RZ, RZ, R16 ;  /* 0x000000ffff127224 */ /* 0x000fe400078e0010 */
[----:B------:R-:W-:-:S10]  /*19c0*/  IMAD.MOV.U32 R16, RZ, RZ, -0x1 ;  /* 0xffffffffff107424 */ /* 0x000fd400078e00ff */
[----:B------:R-:W-:Y:S05]  /*19d0*/  WARPSYNC.COLLECTIVE R16, `(.L_x_84) ;  /* 0x0000000010087348 */ /* 0x000fea0003c00000 */
[----:B------:R-:W-:Y:S01]  /*19e0*/  VOTE.ANY R16, PT, P0 ;  /* 0x0000000000107806 */ /* 0x000fe200000e0100 */
[----:B------:R-:W-:Y:S06]  /*19f0*/  ENDCOLLECTIVE ;  /* 0x000000000000791b */ /* 0x000fec0003800000 */
.L_x_84:
[----:B------:R-:W-:Y:S01]  /*1a00*/  IMAD.MOV.U32 R19, RZ, RZ, R16 ;  /* 0x000000ffff137224 */ /* 0x000fe200078e0010 */
[----:B------:R-:W-:Y:S06]  /*1a10*/  BRA `(.L_x_85) ;  /* 0xffffffec00407947 */ /* 0x000fec000383ffff */
.L_x_44:
[----:B------:R-:W-:Y:S01]  /*1a20*/  BSSY B1, `(.L_x_86) ;  /* 0x0000005000017945 */ /* 0x000fe20003800000 */
[----:B0-----:R-:W-:-:S07]  /*1a30*/  IMAD.MOV.U32 R16, RZ, RZ, -0x1 ;  /* 0xffffffffff107424 */ /* 0x001fce00078e00ff */
[----:B------:R-:W-:Y:S05]  /*1a40*/  WARPSYNC.COLLECTIVE R16, `(.L_x_87) ;  /* 0x0000000010087348 */ /* 0x000fea0003c00000 */
[----:B------:R-:W-:Y:S01]  /*1a50*/  VOTE.ANY R16, PT, P0 ;  /* 0x0000000000107806 */ /* 0x000fe200000e0100 */
[----:B------:R-:W-:Y:S06]  /*1a60*/  ENDCOLLECTIVE ;  /* 0x000000000000791b */ /* 0x000fec0003800000 */
.L_x_87:
[----:B------:R-:W-:Y:S05]  /*1a70*/  BSYNC B1 ;  /* 0x0000000000017941 */ /* 0x000fea0003800000 */
.L_x_86:
[----:B------:R-:W-:Y:S01]  /*1a80*/  PLOP3.LUT P0, PT, P3, PT, PT, 0x80, 0x8 ;  /* 0x000000000008781c */ /* 0x000fe20001f0f070 */
[----:B------:R-:W-:Y:S02]  /*1a90*/  IMAD.MOV.U32 R18, RZ, RZ, R16 ;  /* 0x000000ffff127224 */ /* 0x000fe400078e0010 */
[----:B------:R-:W-:-:S10]  /*1aa0*/  IMAD.MOV.U32 R16, RZ, RZ, -0x1 ;  /* 0xffffffffff107424 */ /* 0x000fd400078e00ff */
[----:B------:R-:W-:Y:S05]  /*1ab0*/  WARPSYNC.COLLECTIVE R16, `(.L_x_88) ;  /* 0x0000000010087348 */ /* 0x000fea0003c00000 */
[----:B------:R-:W-:Y:S01]  /*1ac0*/  VOTE.ANY R16, PT, P0 ;  /* 0x0000000000107806 */ /* 0x000fe200000e0100 */
[----:B------:R-:W-:Y:S06]  /*1ad0*/  ENDCOLLECTIVE ;  /* 0x000000000000791b */ /* 0x000fec0003800000 */
.L_x_88:
[----:B------:R-:W-:Y:S01]  /*1ae0*/  IMAD.MOV.U32 R19, RZ, RZ, R16 ;  /* 0x000000ffff137224 */ /* 0x000fe200078e0010 */
[----:B------:R-:W-:Y:S06]  /*1af0*/  BRA `(.L_x_89) ;  /* 0xffffffec00847947 */ /* 0x000fec000383ffff */
.L_x_49:
[----:B------:R-:W-:Y:S01]  /*1b00*/  BSSY B1, `(.L_x_90) ;  /* 0x0000005000017945 */ /* 0x000fe20003800000 */
[----:B0-----:R-:W-:-:S07]  /*1b10*/  IMAD.MOV.U32 R16, RZ, RZ, -0x1 ;  /* 0xffffffffff107424 */ /* 0x001fce00078e00ff */
[----:B------:R-:W-:Y:S05]  /*1b20*/  WARPSYNC.COLLECTIVE R16, `(.L_x_91) ;  /* 0x0000000010087348 */ /* 0x000fea0003c00000 */
[----:B------:R-:W-:Y:S01]  /*1b30*/  VOTE.ANY R16, PT, P0 ;  /* 0x0000000000107806 */ /* 0x000fe200000e0100 */
[----:B------:R-:W-:Y:S06]  /*1b40*/  ENDCOLLECTIVE ;  /* 0x000000000000791b */ /* 0x000fec0003800000 */
.L_x_91:
[----:B------:R-:W-:Y:S05]  /*1b50*/  BSYNC B1 ;  /* 0x0000000000017941 */ /* 0x000fea0003800000 */
.L_x_90:
[----:B------:R-:W-:Y:S01]  /*1b60*/  PLOP3.LUT P0, PT, P3, PT, PT, 0x80, 0x8 ;  /* 0x000000000008781c */ /* 0x000fe20001f0f070 */
[----:B------:R-:W-:Y:S02]  /*1b70*/  IMAD.MOV.U32 R18, RZ, RZ, R16 ;  /* 0x000000ffff127224 */ /* 0x000fe400078e0010 */
[----:B------:R-:W-:-:S10]  /*1b80*/  IMAD.MOV.U32 R16, RZ, RZ, -0x1 ;  /* 0xffffffffff107424 */ /* 0x000fd400078e00ff */
[----:B------:R-:W-:Y:S05]  /*1b90*/  WARPSYNC.COLLECTIVE R16, `(.L_x_92) ;  /* 0x0000000010087348 */ /* 0x000fea0003c00000 */
[----:B------:R-:W-:Y:S01]  /*1ba0*/  VOTE.ANY R16, PT, P0 ;  /* 0x0000000000107806 */ /* 0x000fe200000e0100 */
[----:B------:R-:W-:Y:S06]  /*1bb0*/  ENDCOLLECTIVE ;  /* 0x000000000000791b */ /* 0x000fec0003800000 */
.L_x_92:
[----:B------:R-:W-:Y:S01]  /*1bc0*/  IMAD.MOV.U32 R19, RZ, RZ, R16 ;  /* 0x000000ffff137224 */ /* 0x000fe200078e0010 */
[----:B------:R-:W-:Y:S06]  /*1bd0*/  BRA `(.L_x_93) ;  /* 0xffffffec00c87947 */ /* 0x000fec000383ffff */
.L_x_56:
[----:B------:R-:W-:Y:S01]  /*1be0*/  BSSY B1, `(.L_x_94) ;  /* 0x0000005000017945 */ /* 0x000fe20003800000 */
[----:B0-----:R-:W-:-:S07]  /*1bf0*/  IMAD.MOV.U32 R16, RZ, RZ, -0x1 ;  /* 0xffffffffff107424 */ /* 0x001fce00078e00ff */
[----:B------:R-:W-:Y:S05]  /*1c00*/  WARPSYNC.COLLECTIVE R16, `(.L_x_95) ;  /* 0x0000000010087348 */ /* 0x000fea0003c00000 */
[----:B------:R-:W-:Y:S01]  /*1c10*/  VOTE.ANY R16, PT, P0 ;  /* 0x0000000000107806 */ /* 0x000fe200000e0100 */
[----:B------:R-:W-:Y:S06]  /*1c20*/  ENDCOLLECTIVE ;  /* 0x000000000000791b */ /* 0x000fec0003800000 */
.L_x_95:
[----:B------:R-:W-:Y:S05]  /*1c30*/  BSYNC B1 ;  /* 0x0000000000017941 */ /* 0x000fea0003800000 */
.L_x_94:
[----:B------:R-:W-:Y:S01]  /*1c40*/  PLOP3.LUT P0, PT, P3, PT, PT, 0x80, 0x8 ;  /* 0x000000000008781c */ /* 0x000fe20001f0f070 */
[----:B------:R-:W-:Y:S02]  /*1c50*/  IMAD.MOV.U32 R18, RZ, RZ, R16 ;  /* 0x000000ffff127224 */ /* 0x000fe400078e0010 */
[----:B------:R-:W-:-:S10]  /*1c60*/  IMAD.MOV.U32 R16, RZ, RZ, -0x1 ;  /* 0xffffffffff107424 */ /* 0x000fd400078e00ff */
[----:B------:R-:W-:Y:S05]  /*1c70*/  WARPSYNC.COLLECTIVE R16, `(.L_x_96) ;  /* 0x0000000010087348 */ /* 0x000fea0003c00000 */
[----:B------:R-:W-:Y:S01]  /*1c80*/  VOTE.ANY R16, PT, P0 ;  /* 0x0000000000107806 */ /* 0x000fe200000e0100 */
[----:B------:R-:W-:Y:S06]  /*1c90*/  ENDCOLLECTIVE ;  /* 0x000000000000791b */ /* 0x000fec0003800000 */
.L_x_96:
[----:B------:R-:W-:Y:S01]  /*1ca0*/  IMAD.MOV.U32 R19, RZ, RZ, R16 ;  /* 0x000000ffff137224 */ /* 0x000fe200078e0010 */
[----:B------:R-:W-:Y:S06]  /*1cb0*/  BRA `(.L_x_97) ;  /* 0xfffffff000387947 */ /* 0x000fec000383ffff */
.L_x_65:
[----:B------:R-:W-:Y:S01]  /*1cc0*/  BSSY B1, `(.L_x_98) ;  /* 0x0000005000017945 */ /* 0x000fe20003800000 */
[----:B0-----:R-:W-:-:S07]  /*1cd0*/  IMAD.MOV.U32 R16, RZ, RZ, -0x1 ;  /* 0xffffffffff107424 */ /* 0x001fce00078e00ff */
[----:B------:R-:W-:Y:S05]  /*1ce0*/  WARPSYNC.COLLECTIVE R16, `(.L_x_99) ;  /* 0x0000000010087348 */ /* 0x000fea0003c00000 */
[----:B------:R-:W-:Y:S01]  /*1cf0*/  VOTE.ANY R16, PT, P0 ;  /* 0x0000000000107806 */ /* 0x000fe200000e0100 */
[----:B------:R-:W-:Y:S06]  /*1d00*/  ENDCOLLECTIVE ;  /* 0x000000000000791b */ /* 0x000fec0003800000 */
.L_x_99:
[----:B------:R-:W-:Y:S05]  /*1d10*/  BSYNC B1 ;  /* 0x0000000000017941 */ /* 0x000fea0003800000 */
.L_x_98:
[----:B------:R-:W-:Y:S01]  /*1d20*/  PLOP3.LUT P0, PT, P3, PT, PT, 0x80, 0x8 ;  /* 0x000000000008781c */ /* 0x000fe20001f0f070 */
[----:B------:R-:W-:Y:S02]  /*1d30*/  IMAD.MOV.U32 R10, RZ, RZ, R16 ;  /* 0x000000ffff0a7224 */ /* 0x000fe400078e0010 */
[----:B------:R-:W-:-:S10]  /*1d40*/  IMAD.MOV.U32 R16, RZ, RZ, -0x1 ;  /* 0xffffffffff107424 */ /* 0x000fd400078e00ff */
[----:B------:R-:W-:Y:S05]  /*1d50*/  WARPSYNC.COLLECTIVE R16, `(.L_x_100) ;  /* 0x0000000010087348 */ /* 0x000fea0003c00000 */
[----:B------:R-:W-:Y:S01]  /*1d60*/  VOTE.ANY R16, PT, P0 ;  /* 0x0000000000107806 */ /* 0x000fe200000e0100 */
[----:B------:R-:W-:Y:S06]  /*1d70*/  ENDCOLLECTIVE ;  /* 0x000000000000791b */ /* 0x000fec0003800000 */
.L_x_100:
[----:B------:R-:W-:Y:S05]  /*1d80*/  BRA `(.L_x_101) ;  /* 0xfffffff400007947 */ /* 0x000fea000383ffff */
.L_x_73:
[----:B------:R-:W-:Y:S01]  /*1d90*/  BSSY B2, `(.L_x_102) ;  /* 0x0000005000027945 */ /* 0x000fe20003800000 */
[----:B------:R-:W-:-:S07]  /*1da0*/  IMAD.MOV.U32 R16, RZ, RZ, -0x1 ;  /* 0xffffffffff107424 */ /* 0x000fce00078e00ff */
[----:B------:R-:W-:Y:S05]  /*1db0*/  WARPSYNC.COLLECTIVE R16, `(.L_x_103) ;  /* 0x0000000010087348 */ /* 0x000fea0003c00000 */
[----:B------:R-:W-:Y:S01]  /*1dc0*/  VOTE.ANY R16, PT, P0 ;  /* 0x0000000000107806 */ /* 0x000fe200000e0100 */
[----:B------:R-:W-:Y:S06]  /*1dd0*/  ENDCOLLECTIVE ;  /* 0x000000000000791b */ /* 0x000fec0003800000 */
.L_x_103:
[----:B------:R-:W-:Y:S05]  /*1de0*/  BSYNC B2 ;  /* 0x0000000000027941 */ /* 0x000fea0003800000 */
.L_x_102:
[----:B------:R-:W-:Y:S01]  /*1df0*/  PLOP3.LUT P0, PT, P3, PT, PT, 0x80, 0x8 ;  /* 0x000000000008781c */ /* 0x000fe20001f0f070 */
[----:B------:R-:W-:Y:S02]  /*1e00*/  IMAD.MOV.U32 R10, RZ, RZ, R16 ;  /* 0x000000ffff0a7224 */ /* 0x000fe400078e0010 */
[----:B------:R-:W-:-:S10]  /*1e10*/  IMAD.MOV.U32 R16, RZ, RZ, -0x1 ;  /* 0xffffffffff107424 */ /* 0x000fd400078e00ff */
[----:B------:R-:W-:Y:S05]  /*1e20*/  WARPSYNC.COLLECTIVE R16, `(.L_x_104) ;  /* 0x0000000010087348 */ /* 0x000fea0003c00000 */
[----:B------:R-:W-:Y:S01]  /*1e30*/  VOTE.ANY R16, PT, P0 ;  /* 0x0000000000107806 */ /* 0x000fe200000e0100 */
[----:B------:R-:W-:Y:S06]  /*1e40*/  ENDCOLLECTIVE ;  /* 0x000000000000791b */ /* 0x000fec0003800000 */
.L_x_104:
[----:B------:R-:W-:Y:S05]  /*1e50*/  BRA `(.L_x_105) ;  /* 0xfffffff400947947 */ /* 0x000fea000383ffff */
.L_x_80:
[----:B------:R-:W-:Y:S01]  /*1e60*/  BSSY B2, `(.L_x_106) ;  /* 0x0000005000027945 */ /* 0x000fe20003800000 */
[----:B------:R-:W-:-:S07]  /*1e70*/  IMAD.MOV.U32 R16, RZ, RZ, -0x1 ;  /* 0xffffffffff107424 */ /* 0x000fce00078e00ff */
[----:B0-----:R-:W-:Y:S05]  /*1e80*/  WARPSYNC.COLLECTIVE R16, `(.L_x_107) ;  /* 0x0000000010087348 */ /* 0x001fea0003c00000 */
[----:B------:R-:W-:Y:S01]  /*1e90*/  VOTE.ANY R16, PT, P0 ;  /* 0x0000000000107806 */ /* 0x000fe200000e0100 */
[----:B0-----:R-:W-:Y:S06]  /*1ea0*/  ENDCOLLECTIVE ;  /* 0x000000000000791b */ /* 0x001fec0003800000 */
.L_x_107:
[----:B------:R-:W-:Y:S05]  /*1eb0*/  BSYNC B2 ;  /* 0x0000000000027941 */ /* 0x000fea0003800000 */
.L_x_106:
[----:B------:R-:W-:Y:S01]  /*1ec0*/  PLOP3.LUT P0, PT, P3, PT, PT, 0x80, 0x8 ;  /* 0x000000000008781c */ /* 0x000fe20001f0f070 */
[----:B------:R-:W-:Y:S02]  /*1ed0*/  IMAD.MOV.U32 R8, RZ, RZ, R16 ;  /* 0x000000ffff087224 */ /* 0x000fe400078e0010 */
[----:B------:R-:W-:-:S10]  /*1ee0*/  IMAD.MOV.U32 R16, RZ, RZ, -0x1 ;  /* 0xffffffffff107424 */ /* 0x000fd400078e00ff */
[----:B------:R-:W-:Y:S05]  /*1ef0*/  WARPSYNC.COLLECTIVE R16, `(.L_x_108) ;  /* 0x0000000010087348 */ /* 0x000fea0003c00000 */
[----:B------:R-:W-:Y:S01]  /*1f00*/  VOTE.ANY R16, PT, P0 ;  /* 0x0000000000107806 */ /* 0x000fe200000e0100 */
[----:B------:R-:W-:Y:S06]  /*1f10*/  ENDCOLLECTIVE ;  /* 0x000000000000791b */ /* 0x000fec0003800000 */
.L_x_108:
[----:B------:R-:W-:Y:S05]  /*1f20*/  BRA `(.L_x_109) ;  /* 0xfffffff800247947 */ /* 0x000fea000383ffff */
.L_x_110:
        /* <DEDUP_REMOVED lines=13> */
.L_x_130:


//--------------------- .text.popcount_weighted_optimized_kernel --------------------------
	.section	.text.popcount_weighted_optimized_kernel,"ax",@progbits
	.align	128
        .global         popcount_weighted_optimized_kernel
        .type           popcount_weighted_optimized_kernel,@function
        .size           popcount_weighted_optimized_kernel,(.L_x_131 - popcount_weighted_optimized_kernel)
        .other          popcount_weighted_optimized_kernel,@"STO_CUDA_ENTRY STV_DEFAULT"
popcount_weighted_optimized_kernel:
.text.popcount_weighted_optimized_kernel:
[----:B------:R-:W-:Y:S08]  /*0000*/  LDC R1, c[0x0][0x37c] ;  /* 0x0000df00ff017b82 */ /* 0x000ff00000000800 */
[----:B------:R-:W0:Y:S08]  /*0010*/  S2UR UR17, SR_CTAID.X ;  /* 0x00000000001179c3 */ /* 0x000e300000002500 */
[----:B------:R-:W0:Y:S02]  /*0020*/  LDC R0, c[0x0][0x3ac] ;  /* 0x0000eb00ff007b82 */ /* 0x000e240000000800 */
[----:B0-----:R-:W-:-:S13]  /*0030*/  ISETP.LE.AND P0, PT, R0, UR17, PT ;  /* 0x0000001100007c0c */ /* 0x001fda000bf03270 */
[----:B------:R-:W-:Y:S05]  /*0040*/  @P0 EXIT ;  /* 0x000000000000094d */ /* 0x000fea0003800000 */
[----:B------:R-:W0:Y:S01]  /*0050*/  S2R R0, SR_TID.X ;  /* 0x0000000000007919 */ /* 0x000e220000002100 */
[----:B------:R-:W0:Y:S01]  /*0060*/  LDCU UR4, c[0x0][0x390] ;  /* 0x00007200ff0477ac */ /* 0x000e220008000800 */
[----:B------:R-:W-:Y:S01]  /*0070*/  BSSY.RECONVERGENT B0, `(.L_x_111) ;  /* 0x0000012000007945 */ /* 0x000fe20003800200 */
[----:B------:R-:W1:Y:S01]  /*0080*/  LDCU.64 UR18, c[0x0][0x358] ;  /* 0x00006b00ff1277ac */ /* 0x000e620008000a00 */
[----:B0-----:R-:W-:-:S13]  /*0090*/  ISETP.GE.AND P0, PT, R0, UR4, PT ;  /* 0x0000000400007c0c */ /* 0x001fda000bf06270 */
[----:B-1----:R-:W-:Y:S05]  /*00a0*/  @P0 BRA `(.L_x_112) ;  /* 0x0000000000380947 */ /* 0x002fea0003800000 */
[----:B------:R-:W0:Y:S01]  /*00b0*/  S2R R3, SR_CgaCtaId ;  /* 0x0000000000037919 */ /* 0x000e220000008800 */
[----:B------:R-:W1:Y:S01]  /*00c0*/  LDC R8, c[0x0][0x360] ;  /* 0x0000d800ff087b82 */ /* 0x000e620000000800 */
[----:B------:R-:W-:Y:S01]  /*00d0*/  MOV R2, 0x400 ;  /* 0x0000040000027802 */ /* 0x000fe20000000f00 */
[----:B------:R-:W-:-:S04]  /*00e0*/  IMAD.MOV.U32 R7, RZ, RZ, R0 ;  /* 0x000000ffff077224 */ /* 0x000fc800078e0000 */
[----:B------:R-:W-:Y:S02]  /*00f0*/  VIADD R2, R2, 0x100 ;  /* 0x0000010002027836 */ /* 0x000fe40000000000 */
[----:B------:R-:W2:Y:S03]  /*0100*/  LDC.64 R4, c[0x0][0x388] ;  /* 0x0000e200ff047b82 */ /* 0x000ea60000000a00 */
[----:B0-----:R-:W-:-:S07]  /*0110*/  LEA R6, R3, R2, 0x18 ;  /* 0x0000000203067211 */ /* 0x001fce00078ec0ff */
.L_x_113:
[----:B0-2---:R-:W-:-:S06]  /*0120*/  IMAD.WIDE R2, R7, 0x8, R4 ;  /* 0x0000000807027825 */ /* 0x005fcc00078e0204 */
[----:B------:R-:W2:Y:S01]  /*0130*/  LDG.E.64.CONSTANT R2, desc[UR18][R2.64] ;  /* 0x0000001202027981 */ /* 0x000ea2000c1e9b00 */
[----:B------:R-:W-:Y:S02]  /*0140*/  IMAD R9, R7, 0x8, R6 ;  /* 0x0000000807097824 */ /* 0x000fe400078e0206 */
[----:B-1----:R-:W-:-:S05]  /*0150*/  IMAD.IADD R7, R8, 0x1, R7 ;  /* 0x0000000108077824 */ /* 0x002fca00078e0207 */
[----:B------:R-:W-:Y:S01]  /*0160*/  ISETP.GE.AND P0, PT, R7, UR4, PT ;  /* 0x0000000407007c0c */ /* 0x000fe2000bf06270 */
[----:B--2---:R0:W-:-:S12]  /*0170*/  STS.64 [R9], R2 ;  /* 0x0000000209007388 */ /* 0x0041d80000000a00 */
[----:B------:R-:W-:Y:S05]  /*0180*/  @!P0 BRA `(.L_x_113) ;  /* 0xfffffffc00e48947 */ /* 0x000fea000383ffff */
.L_x_112:
[----:B------:R-:W-:Y:S05]  /*0190*/  BSYNC.RECONVERGENT B0 ;  /* 0x0000000000007941 */ /* 0x000fea0003800200 */
.L_x_111:
[----:B------:R-:W1:Y:S01]  /*01a0*/  LDCU UR6, c[0x0][0x3a8] ;  /* 0x00007500ff0677ac */ /* 0x000e620008000800 */
[----:B0-----:R-:W-:Y:S01]  /*01b0*/  CS2R R2, SRZ ;  /* 0x0000000000027805 */ /* 0x001fe2000001ff00 */
[----:B-1----:R-:W-:Y:S01]  /*01c0*/  UISETP.GE.AND UP0, UPT, UR6, 0x1, UPT ;  /* 0x000000010600788c */ /* 0x002fe2000bf06270 */
[----:B------:R-:W-:Y:S08]  /*01d0*/  BAR.SYNC.DEFER_BLOCKING 0x0 ;  /* 0x0000000000007b1d */ /* 0x000ff00000010000 */
[----:B------:R-:W-:Y:S05]  /*01e0*/  BRA.U !UP0, `(.L_x_114) ;  /* 0x0000000908207547 */ /* 0x000fea000b800000 */
[----:B------:R-:W0:Y:S01]  /*01f0*/  LDCU UR11, c[0x0][0x394] ;  /* 0x00007280ff0b77ac */ /* 0x000e220008000800 */
[----:B------:R-:W1:Y:S01]  /*0200*/  LDC R16, c[0x0][0x360] ;  /* 0x0000d800ff107b82 */ /* 0x000e620000000800 */
[----:B------:R-:W-:Y:S01]  /*0210*/  CS2R R2, SRZ ;  /* 0x0000000000027805 */ /* 0x000fe2000001ff00 */
[----:B------:R-:W-:Y:S02]  /*0220*/  USHF.R.S32.HI UR5, URZ, 0x1f, UR6 ;  /* 0x0000001fff057899 */ /* 0x000fe40008011406 */
[----:B------:R-:W-:Y:S02]  /*0230*/  UIMAD.WIDE.U32 UR6, UR17, UR6, URZ ;  /* 0x00000006110672a5 */ /* 0x000fe4000f8e00ff */
[----:B------:R-:W-:-:S04]  /*0240*/  UIMAD UR5, UR5, UR17, URZ ;  /* 0x00000011050572a4 */ /* 0x000fc8000f8e02ff */
[----:B------:R-:W-:Y:S02]  /*0250*/  UIADD3 UR12, UPT, UPT, UR7, UR5, URZ ;  /* 0x00000005070c7290 */ /* 0x000fe4000fffe0ff */
[----:B0-----:R-:W-:-:S04]  /*0260*/  USHF.R.S32.HI UR4, URZ, 0x1f, UR11 ;  /* 0x0000001fff047899 */ /* 0x001fc8000801140b */
[----:B------:R-:W-:Y:S02]  /*0270*/  ULEA.HI UR4, UR4, UR11, URZ, 0x2 ;  /* 0x0000000b04047291 */ /* 0x000fe4000f8f10ff */
[----:B------:R-:W-:Y:S02]  /*0280*/  USHF.R.S32.HI UR11, URZ, 0x1f, UR11 ;  /* 0x0000001fff0b7899 */ /* 0x000fe4000801140b */
[----:B------:R-:W-:Y:S02]  /*0290*/  ULOP3.LUT UR5, UR4, 0xfffffffc, URZ, 0xc0, !UPT ;  /* 0xfffffffc04057892 */ /* 0x000fe4000f8ec0ff */
[----:B------:R-:W-:-:S03]  /*02a0*/  USHF.R.S32.HI UR10, URZ, 0x2, UR4 ;  /* 0x00000002ff0a7899 */ /* 0x000fc60008011404 */
[----:B------:R-:W-:Y:S01]  /*02b0*/  UMOV UR4, URZ ;  /* 0x000000ff00047c82 */ /* 0x000fe20008000000 */
[----:B------:R-:W-:-:S08]  /*02c0*/  VIADD R17, R0, UR5 ;  /* 0x0000000500117c36 */ /* 0x000fd00008000000 */
.L_x_124:
        /* <DEDUP_REMOVED lines=13> */
[----:B------:R-:W0:Y:S02]  /*03a0*/  LDCU.64 UR20, c[0x0][0x390] ;  /* 0x00007200ff1477ac */ /* 0x000e240008000a00 */
[----:B0-----:R-:W-:Y:S02]  /*03b0*/  UISETP.GE.AND UP1, UPT, UR20, 0x1, UPT ;  /* 0x000000011400788c */ /* 0x001fe4000bf26270 */
[----:B------:R-:W-:Y:S02]  /*03c0*/  UIMAD UR5, UR14, UR21, URZ ;  /* 0x000000150e0572a4 */ /* 0x000fe4000f8e02ff */
[----:B------:R-:W-:Y:S02]  /*03d0*/  UIMAD.WIDE.U32 UR8, UR13, UR21, URZ ;  /* 0x000000150d0872a5 */ /* 0x000fe4000f8e00ff */
[----:B------:R-:W-:-:S03]  /*03e0*/  UIMAD UR5, UR11, UR13, UR5 ;  /* 0x0000000d0b0572a4 */ /* 0x000fc6000f8e0205 */
[----:B------:R-:W-:Y:S09]  /*03f0*/  BRA.U !UP1, `(.L_x_115) ;  /* 0x0000000509987547 */ /* 0x000ff2000b800000 */
[----:B------:R-:W0:Y:S01]  /*0400*/  LDCU.64 UR14, c[0x0][0x398] ;  /* 0x00007300ff0e77ac */ /* 0x000e220008000a00 */
[----:B------:R-:W-:Y:S02]  /*0410*/  UIADD3 UR5, UPT, UPT, UR9, UR5, URZ ;  /* 0x0000000509057290 */ /* 0x000fe4000fffe0ff */
[----:B0-----:R-:W-:-:S04]  /*0420*/  ULEA UR13, UP1, UR8, UR14, 0x3 ;  /* 0x0000000e080d7291 */ /* 0x001fc8000f8218ff */
[----:B------:R-:W-:-:S03]  /*0430*/  ULEA.HI.X UR16, UR8, UR15, UR5, 0x3, UP1 ;  /* 0x0000000f08107291 */ /* 0x000fc600088f1c05 */
[----:B------:R-:W-:-:S09]  /*0440*/  UMOV UR5, URZ ;  /* 0x000000ff00057c82 */ /* 0x000fd20008000000 */
.L_x_123:
        /* <DEDUP_REMOVED lines=11> */
[----:B------:R-:W-:Y:S01]  /*0500*/  CS2R R18, SRZ ;  /* 0x0000000000127805 */ /* 0x000fe2000001ff00 */
[----:B------:R-:W2:Y:S01]  /*0510*/  LDCU.64 UR14, c[0x0][0x380] ;  /* 0x00007000ff0e77ac */ /* 0x000ea20008000a00 */
[----:B0-----:R-:W-:Y:S02]  /*0520*/  UIMAD.WIDE.U32 UR8, UR5, UR20, URZ ;  /* 0x00000014050872a5 */ /* 0x001fe4000f8e00ff */
[----:B------:R-:W-:Y:S02]  /*0530*/  ISETP.GE.AND P0, PT, R17, UR20, PT ;  /* 0x0000001411007c0c */ /* 0x000fe4000bf06270 */
[----:B------:R-:W-:Y:S02]  /*0540*/  UIMAD UR9, UR5, UR11, UR9 ;  /* 0x0000000b050972a4 */ /* 0x000fe4000f8e0209 */
[----:B--2---:R-:W-:-:S04]  /*0550*/  ULEA UR14, UP1, UR8, UR14, 0x3 ;  /* 0x0000000e080e7291 */ /* 0x004fc8000f8218ff */
[----:B------:R-:W-:Y:S01]  /*0560*/  ULEA.HI.X UR9, UR8, UR15, UR9, 0x3, UP1 ;  /* 0x0000000f08097291 */ /* 0x000fe200088f1c09 */
[----:B------:R-:W-:Y:S11]  /*0570*/  @P1 BRA `(.L_x_118) ;  /* 0x0000000000641947 */ /* 0x000ff60003800000 */
[----:B------:R-:W-:Y:S01]  /*0580*/  CS2R R18, SRZ ;  /* 0x0000000000127805 */ /* 0x000fe2000001ff00 */
[----:B------:R-:W-:Y:S02]  /*0590*/  IMAD.MOV.U32 R23, RZ, RZ, R0 ;  /* 0x000000ffff177224 */ /* 0x000fe400078e0000 */
[----:B------:R-:W-:-:S07]  /*05a0*/  IMAD.WIDE.U32 R20, R0, 0x10, RZ ;  /* 0x0000001000147825 */ /* 0x000fce00078e00ff */
.L_x_119:
        /* <DEDUP_REMOVED lines=22> */
.L_x_118:
[----:B------:R-:W-:Y:S05]  /*0710*/  BSYNC.RECONVERGENT B0 ;  /* 0x0000000000007941 */ /* 0x000fea0003800200 */
.L_x_117:
[----:B------:R-:W-:Y:S04]  /*0720*/  BSSY.RECONVERGENT B0, `(.L_x_120) ;  /* 0x0000015000007945 */ /* 0x000fe80003800200 */
[----:B------:R-:W-:Y:S05]  /*0730*/  @P0 BRA `(.L_x_121) ;  /* 0x00000000004c0947 */ /* 0x000fea0003800000 */
[----:B------:R-:W-:-:S07]  /*0740*/  IMAD.MOV.U32 R9, RZ, RZ, R17 ;  /* 0x000000ffff097224 */ /* 0x000fce00078e0011 */
.L_x_122:
        /* <DEDUP_REMOVED lines=18> */
.L_x_121:
[----:B------:R-:W-:Y:S05]  /*0870*/  BSYNC.RECONVERGENT B0 ;  /* 0x0000000000007941 */ /* 0x000fea0003800200 */
.L_x_120:
[----:B------:R-:W0:Y:S04]  /*0880*/  SHFL.DOWN PT, R4, R19, 0x10, 0x1f ;  /* 0x0a001f0013047f89 */ /* 0x000e2800000e0000 */
[----:B------:R-:W2:Y:S01]  /*0890*/  SHFL.DOWN PT, R5, R18, 0x10, 0x1f ;  /* 0x0a001f0012057f89 */ /* 0x000ea200000e0000 */
[----:B0-----:R-:W-:-:S05]  /*08a0*/  IADD3 R6, P0, PT, R4, R19, RZ ;  /* 0x0000001304067210 */ /* 0x001fca0007f1e0ff */
[----:B--2---:R-:W-:Y:S02]  /*08b0*/  IMAD.X R7, R5, 0x1, R18, P0 ;  /* 0x0000000105077824 */ /* 0x004fe400000e0612 */
        /* <DEDUP_REMOVED lines=22> */
.L_x_116:
[----:B------:R-:W0:Y:S01]  /*0a20*/  LDCU UR8, c[0x0][0x390] ;  /* 0x00007200ff0877ac */ /* 0x000e220008000800 */
[----:B------:R-:W-:-:S04]  /*0a30*/  UIADD3 UR5, UPT, UPT, UR5, 0x1, URZ ;  /* 0x0000000105057890 */ /* 0x000fc8000fffe0ff */
[----:B0-----:R-:W-:-:S09]  /*0a40*/  UISETP.NE.AND UP1, UPT, UR5, UR8, UPT ;  /* 0x000000080500728c */ /* 0x001fd2000bf25270 */
[----:B------:R-:W-:Y:S05]  /*0a50*/  BRA.U UP1, `(.L_x_123) ;  /* 0xfffffff9017c7547 */ /* 0x000fea000b83ffff */
.L_x_115:
[----:B------:R-:W-:Y:S05]  /*0a60*/  BRA.U UP0, `(.L_x_124) ;  /* 0xfffffff900187547 */ /* 0x000fea000b83ffff */
.L_x_114:
        /* <DEDUP_REMOVED lines=14> */
[----:B------:R-:W3:Y:S02]  /*0b50*/  SHFL.DOWN PT, R8, R6, 0x4, 0x1f ;  /* 0x08801f0006087f89 */ /* 0x000ee400000e0000 */
[----:B---3--:R-:W-:Y:S01]  /*0b60*/  DADD R8, R6, R8 ;  /* 0x0000000006087229 */ /* 0x008fe20000000008 */
[----:B------:R-:W-:-:S04]  /*0b70*/  @!P0 MOV R7, 0x400 ;  /* 0x0000040000078802 */ /* 0x000fc80000000f00 */
[----:B0-----:R-:W-:Y:S02]  /*0b80*/  @!P0 LEA R7, R4, R7, 0x18 ;  /* 0x0000000704078211 */ /* 0x001fe400078ec0ff */
[----:B------:R-:W-:Y:S02]  /*0b90*/  SHFL.DOWN PT, R11, R9, 0x2, 0x1f ;  /* 0x08401f00090b7f89 */ /* 0x000fe400000e0000 */
[----:B------:R-:W-:Y:S02]  /*0ba0*/  @!P0 LEA.HI R7, R0, R7, RZ, 0x1e ;  /* 0x0000000700078211 */ /* 0x000fe400078ff0ff */
[----:B------:R-:W0:Y:S02]  /*0bb0*/  SHFL.DOWN PT, R10, R8, 0x2, 0x1f ;  /* 0x08401f00080a7f89 */ /* 0x000e2400000e0000 */
[----:B0-----:R-:W-:Y:S01]  /*0bc0*/  DADD R10, R8, R10 ;  /* 0x00000000080a7229 */ /* 0x001fe2000000000a */
[----:B--2---:R-:W-:-:S06]  /*0bd0*/  @!P1 LEA R9, R14, R5, 0x18 ;  /* 0x000000050e099211 */ /* 0x004fcc00078ec0ff */
[----:B------:R-:W-:Y:S01]  /*0be0*/  SHFL.DOWN PT, R3, R11, 0x1, 0x1f ;  /* 0x08201f000b037f89 */ /* 0x000fe200000e0000 */
[----:B------:R-:W-:-:S03]  /*0bf0*/  @!P1 IMAD R12, R12, 0x8, R9 ;  /* 0x000000080c0c9824 */ /* 0x000fc600078e0209 */
        /* <DEDUP_REMOVED lines=24> */
[----:B------:R-:W4:Y:S01]  /*0d80*/  LDCU.64 UR4, c[0x0][0x3b8] ;  /* 0x00007700ff0477ac */ /* 0x000f220008000a00 */
[----:B--23--:R-:W-:Y:S01]  /*0d90*/  DADD R2, R10, R2 ;  /* 0x000000000a027229 */ /* 0x00cfe20000000002 */
[----:B------:R-:W2:Y:S01]  /*0da0*/  LDCU.64 UR6, c[0x0][0x3b0] ;  /* 0x00007600ff0677ac */ /* 0x000ea20008000a00 */
[----:B----4-:R-:W-:-:S04]  /*0db0*/  ULEA UR4, UP0, UR17, UR4, 0x3 ;  /* 0x0000000411047291 */ /* 0x010fc8000f8018ff */
[----:B------:R-:W-:Y:S02]  /*0dc0*/  ULEA.HI.X UR5, UR17, UR5, URZ, 0x3, UP0 ;  /* 0x0000000511057291 */ /* 0x000fe400080f1cff */
[----:B--2---:R-:W-:Y:S01]  /*0dd0*/  DMUL R2, R2, UR6 ;  /* 0x0000000602027c28 */ /* 0x004fe20008000000 */
[----:B------:R-:W-:-:S03]  /*0de0*/  IMAD.U32 R4, RZ, RZ, UR4 ;  /* 0x00000004ff047e24 */ /* 0x000fc6000f8e00ff */
[----:B------:R-:W-:-:S05]  /*0df0*/  IMAD.U32 R5, RZ, RZ, UR5 ;  /* 0x00000005ff057e24 */ /* 0x000fca000f8e00ff */
[----:B------:R-:W-:Y:S01]  /*0e00*/  STG.E.64 desc[UR18][R4.64], R2 ;  /* 0x0000000204007986 */ /* 0x000fe2000c101b12 */
[----:B------:R-:W-:Y:S05]  /*0e10*/  EXIT ;  /* 0x000000000000794d */ /* 0x000fea0003800000 */
.L_x_125:
        /* <DEDUP_REMOVED lines=14> */
.L_x_131:


//--------------------- .nv.shared.pack_bits_all_ballot_multi_kernel --------------------------
	.section	.nv.shared.pack_bits_all_ballot_multi_kernel,"aw",@nobits
	.sectionflags	@""
	.align	16
	.zero		1024


//--------------------- .nv.shared.reserved.0     --------------------------
	.section	.nv.shared.reserved.0,"aw",@nobits
	.weak		__nv_reservedSMEM_offset_0_alias
	.size		__nv_reservedSMEM_offset_0_alias, 0, 64
	.other		__nv_reservedSMEM_offset_0_alias,@"STO_CUDA_RESERVED_SHARED STV_DEFAULT"
__nv_reservedSMEM_offset_0_alias:
	.zero		0
	.zero		64


//--------------------- .nv.shared.ewah_decompress_kernel --------------------------
	.section	.nv.shared.ewah_decompress_kernel,"aw",@nobits
	.sectionflags	@""
	.align	16
	.zero		1024


//--------------------- .nv.shared.scatter_set_double_kernel --------------------------
	.section	.nv.shared.scatter_set_double_kernel,"aw",@nobits
	.sectionflags	@""
	.align	16
	.zero		1024


//--------------------- .nv.shared.popcount_multiquery_optimized_kernel --------------------------
	.section	.nv.shared.popcount_multiquery_optimized_kernel,"aw",@nobits
	.sectionflags	@""
	.align	16
.nv.shared.popcount_multiquery_optimized_kernel:
	.zero		1280


//--------------------- .nv.shared.pack_queries_batched_kernel --------------------------
	.section	.nv.shared.pack_queries_batched_kernel,"aw",@nobits
	.sectionflags	@""
	.align	16
	.zero		1024


//--------------------- .nv.shared.popcount_weighted_optimized_kernel --------------------------
	.section	.nv.shared.popcount_weighted_optimized_kernel,"aw",@nobits
	.sectionflags	@""
	.align	16
.nv.shared.popcount_weighted_optimized_kernel:
	.zero		1280


//--------------------- .nv.constant0.pack_bits_all_ballot_multi_kernel --------------------------
	.section	.nv.constant0.pack_bits_all_ballot_multi_kernel,"a",@progbits
	.sectionflags	@""
	.align	4
.nv.constant0.pack_bits_all_ballot_multi_kernel:
	.zero		936


//--------------------- .nv.constant0.ewah_decompress_kernel --------------------------
	.section	.nv.constant0.ewah_decompress_kernel,"a",@progbits
	.sectionflags	@""
	.align	4
.nv.constant0.ewah_decompress_kernel:
	.zero		920


//--------------------- .nv.constant0.scatter_set_double_kernel --------------------------
	.section	.nv.constant0.scatter_set_double_kernel,"a",@progbits
	.sectionflags	@""
	.align	4
.nv.constant0.scatter_set_double_kernel:
	.zero		928


//--------------------- .nv.constant0.popcount_multiquery_optimized_kernel --------------------------
	.section	.nv.constant0.popcount_multiquery_optimized_kernel,"a",@progbits
	.sectionflags	@""
	.align	4
.nv.constant0.popcount_multiquery_optimized_kernel:
	.zero		968


//--------------------- .nv.constant0.pack_queries_batched_kernel --------------------------
	.section	.nv.constant0.pack_queries_batched_kernel,"a",@progbits
	.sectionflags	@""
	.align	4
.nv.constant0.pack_queries_batched_kernel:
	.zero		944


//--------------------- .nv.constant0.popcount_weighted_optimized_kernel --------------------------
	.section	.nv.constant0.popcount_weighted_optimized_kernel,"a",@progbits
	.sectionflags	@""
	.align	4
.nv.constant0.popcount_weighted_optimized_kernel:
	.zero		960


//--------------------- SYMBOLS --------------------------

	.type		.nv.reservedSmem.offset0,@object
	.size		.nv.reservedSmem.offset0,0x4
	.type		.nv.reservedSmem.cap,@object
	.size		.nv.reservedSmem.cap,0x4
